//
// Generated by NVIDIA NVVM Compiler
//
// Compiler Build ID: CL-36424714
// Cuda compilation tools, release 13.0, V13.0.88
// Based on NVVM 20.0.0
//

.version 9.0
.target sm_100
.address_size 64

	// .globl	_Z18filterBoundPLUS_EQPiS_S_S_PhPb

.visible .entry _Z18filterBoundPLUS_EQPiS_S_S_PhPb(
	.param .u64 .ptr .align 1 _Z18filterBoundPLUS_EQPiS_S_S_PhPb_param_0,
	.param .u64 .ptr .align 1 _Z18filterBoundPLUS_EQPiS_S_S_PhPb_param_1,
	.param .u64 .ptr .align 1 _Z18filterBoundPLUS_EQPiS_S_S_PhPb_param_2,
	.param .u64 .ptr .align 1 _Z18filterBoundPLUS_EQPiS_S_S_PhPb_param_3,
	.param .u64 .ptr .align 1 _Z18filterBoundPLUS_EQPiS_S_S_PhPb_param_4,
	.param .u64 .ptr .align 1 _Z18filterBoundPLUS_EQPiS_S_S_PhPb_param_5
)
{
	.reg .pred 	%p<12>;
	.reg .b16 	%rs<4>;
	.reg .b32 	%r<14>;
	.reg .b64 	%rd<17>;

	ld.param.u64 	%rd5, [_Z18filterBoundPLUS_EQPiS_S_S_PhPb_param_0];
	ld.param.u64 	%rd6, [_Z18filterBoundPLUS_EQPiS_S_S_PhPb_param_1];
	ld.param.u64 	%rd7, [_Z18filterBoundPLUS_EQPiS_S_S_PhPb_param_2];
	ld.param.u64 	%rd8, [_Z18filterBoundPLUS_EQPiS_S_S_PhPb_param_3];
	ld.param.u64 	%rd9, [_Z18filterBoundPLUS_EQPiS_S_S_PhPb_param_4];
	ld.param.u64 	%rd10, [_Z18filterBoundPLUS_EQPiS_S_S_PhPb_param_5];
	cvta.to.global.u64 	%rd1, %rd9;
	cvta.to.global.u64 	%rd2, %rd7;
	cvta.to.global.u64 	%rd3, %rd5;
	cvta.to.global.u64 	%rd4, %rd6;
	cvta.to.global.u64 	%rd11, %rd10;
	cvta.to.global.u64 	%rd12, %rd8;
	ld.global.u32 	%r5, [%rd12];
	mov.u32 	%r1, %tid.x;
	add.s32 	%r2, %r5, %r1;
	ld.global.u8 	%rs1, [%rd11];
	setp.eq.s16 	%p5, %rs1, 0;
	@%p5 bra 	$L__BB0_4;
	ld.global.u32 	%r6, [%rd4];
	add.s32 	%r7, %r6, %r2;
	ld.global.u32 	%r3, [%rd3];
	setp.eq.s32 	%p7, %r7, %r3;
	mov.pred 	%p10, -1;
	@%p7 bra 	$L__BB0_3;
	ld.global.u32 	%r8, [%rd2];
	add.s32 	%r9, %r8, %r2;
	setp.eq.s32 	%p10, %r9, %r3;
$L__BB0_3:
	selp.u16 	%rs2, 1, 0, %p10;
	cvt.u64.u32 	%rd13, %r1;
	add.s64 	%rd14, %rd1, %rd13;
	st.global.u8 	[%rd14], %rs2;
	bra.uni 	$L__BB0_7;
$L__BB0_4:
	ld.global.u32 	%r10, [%rd4];
	add.s32 	%r11, %r10, %r2;
	ld.global.u32 	%r4, [%rd3];
	setp.eq.s32 	%p9, %r11, %r4;
	mov.pred 	%p11, -1;
	@%p9 bra 	$L__BB0_6;
	ld.global.u32 	%r12, [%rd2];
	add.s32 	%r13, %r12, %r2;
	setp.eq.s32 	%p11, %r13, %r4;
$L__BB0_6:
	selp.u16 	%rs3, 1, 0, %p11;
	cvt.u64.u32 	%rd15, %r1;
	add.s64 	%rd16, %rd1, %rd15;
	st.global.u8 	[%rd16], %rs3;
$L__BB0_7:
	ret;

}
	// .globl	_Z19filterBoundPLUS_NEQPiS_S_S_PhPb
.visible .entry _Z19filterBoundPLUS_NEQPiS_S_S_PhPb(
	.param .u64 .ptr .align 1 _Z19filterBoundPLUS_NEQPiS_S_S_PhPb_param_0,
	.param .u64 .ptr .align 1 _Z19filterBoundPLUS_NEQPiS_S_S_PhPb_param_1,
	.param .u64 .ptr .align 1 _Z19filterBoundPLUS_NEQPiS_S_S_PhPb_param_2,
	.param .u64 .ptr .align 1 _Z19filterBoundPLUS_NEQPiS_S_S_PhPb_param_3,
	.param .u64 .ptr .align 1 _Z19filterBoundPLUS_NEQPiS_S_S_PhPb_param_4,
	.param .u64 .ptr .align 1 _Z19filterBoundPLUS_NEQPiS_S_S_PhPb_param_5
)
{
	.reg .pred 	%p<12>;
	.reg .b16 	%rs<4>;
	.reg .b32 	%r<12>;
	.reg .b64 	%rd<17>;

	ld.param.u64 	%rd5, [_Z19filterBoundPLUS_NEQPiS_S_S_PhPb_param_0];
	ld.param.u64 	%rd6, [_Z19filterBoundPLUS_NEQPiS_S_S_PhPb_param_1];
	ld.param.u64 	%rd7, [_Z19filterBoundPLUS_NEQPiS_S_S_PhPb_param_2];
	ld.param.u64 	%rd8, [_Z19filterBoundPLUS_NEQPiS_S_S_PhPb_param_3];
	ld.param.u64 	%rd9, [_Z19filterBoundPLUS_NEQPiS_S_S_PhPb_param_4];
	ld.param.u64 	%rd10, [_Z19filterBoundPLUS_NEQPiS_S_S_PhPb_param_5];
	cvta.to.global.u64 	%rd1, %rd9;
	cvta.to.global.u64 	%rd2, %rd7;
	cvta.to.global.u64 	%rd3, %rd5;
	cvta.to.global.u64 	%rd4, %rd6;
	cvta.to.global.u64 	%rd11, %rd10;
	cvta.to.global.u64 	%rd12, %rd8;
	ld.global.u32 	%r5, [%rd12];
	mov.u32 	%r1, %tid.x;
	add.s32 	%r2, %r5, %r1;
	ld.global.u8 	%rs1, [%rd11];
	setp.eq.s16 	%p5, %rs1, 0;
	@%p5 bra 	$L__BB1_4;
	ld.global.u32 	%r3, [%rd4];
	add.s32 	%r6, %r3, %r2;
	ld.global.u32 	%r7, [%rd3];
	setp.ne.s32 	%p7, %r6, %r7;
	mov.pred 	%p10, -1;
	@%p7 bra 	$L__BB1_3;
	ld.global.u32 	%r8, [%rd2];
	setp.ne.s32 	%p10, %r8, %r3;
$L__BB1_3:
	selp.u16 	%rs2, 1, 0, %p10;
	cvt.u64.u32 	%rd13, %r1;
	add.s64 	%rd14, %rd1, %rd13;
	st.global.u8 	[%rd14], %rs2;
	bra.uni 	$L__BB1_7;
$L__BB1_4:
	ld.global.u32 	%r4, [%rd4];
	add.s32 	%r9, %r4, %r2;
	ld.global.u32 	%r10, [%rd3];
	setp.ne.s32 	%p9, %r9, %r10;
	mov.pred 	%p11, -1;
	@%p9 bra 	$L__BB1_6;
	ld.global.u32 	%r11, [%rd2];
	setp.ne.s32 	%p11, %r11, %r4;
$L__BB1_6:
	selp.u16 	%rs3, 1, 0, %p11;
	cvt.u64.u32 	%rd15, %r1;
	add.s64 	%rd16, %rd1, %rd15;
	st.global.u8 	[%rd16], %rs3;
$L__BB1_7:
	ret;

}
	// .globl	_Z19filterBoundPLUS_GEQPiS_S_S_PhPb
.visible .entry _Z19filterBoundPLUS_GEQPiS_S_S_PhPb(
	.param .u64 .ptr .align 1 _Z19filterBoundPLUS_GEQPiS_S_S_PhPb_param_0,
	.param .u64 .ptr .align 1 _Z19filterBoundPLUS_GEQPiS_S_S_PhPb_param_1,
	.param .u64 .ptr .align 1 _Z19filterBoundPLUS_GEQPiS_S_S_PhPb_param_2,
	.param .u64 .ptr .align 1 _Z19filterBoundPLUS_GEQPiS_S_S_PhPb_param_3,
	.param .u64 .ptr .align 1 _Z19filterBoundPLUS_GEQPiS_S_S_PhPb_param_4,
	.param .u64 .ptr .align 1 _Z19filterBoundPLUS_GEQPiS_S_S_PhPb_param_5
)
{
	.reg .pred 	%p<12>;
	.reg .b16 	%rs<4>;
	.reg .b32 	%r<14>;
	.reg .b64 	%rd<17>;

	ld.param.u64 	%rd5, [_Z19filterBoundPLUS_GEQPiS_S_S_PhPb_param_0];
	ld.param.u64 	%rd6, [_Z19filterBoundPLUS_GEQPiS_S_S_PhPb_param_1];
	ld.param.u64 	%rd7, [_Z19filterBoundPLUS_GEQPiS_S_S_PhPb_param_2];
	ld.param.u64 	%rd8, [_Z19filterBoundPLUS_GEQPiS_S_S_PhPb_param_3];
	ld.param.u64 	%rd9, [_Z19filterBoundPLUS_GEQPiS_S_S_PhPb_param_4];
	ld.param.u64 	%rd10, [_Z19filterBoundPLUS_GEQPiS_S_S_PhPb_param_5];
	cvta.to.global.u64 	%rd1, %rd9;
	cvta.to.global.u64 	%rd2, %rd7;
	cvta.to.global.u64 	%rd3, %rd5;
	cvta.to.global.u64 	%rd4, %rd6;
	cvta.to.global.u64 	%rd11, %rd10;
	cvta.to.global.u64 	%rd12, %rd8;
	ld.global.u32 	%r5, [%rd12];
	mov.u32 	%r1, %tid.x;
	add.s32 	%r2, %r5, %r1;
	ld.global.u8 	%rs1, [%rd11];
	setp.eq.s16 	%p5, %rs1, 0;
	@%p5 bra 	$L__BB2_4;
	ld.global.u32 	%r6, [%rd4];
	add.s32 	%r7, %r6, %r2;
	ld.global.u32 	%r3, [%rd3];
	setp.ge.s32 	%p7, %r7, %r3;
	mov.pred 	%p10, -1;
	@%p7 bra 	$L__BB2_3;
	ld.global.u32 	%r8, [%rd2];
	add.s32 	%r9, %r8, %r2;
	setp.ge.s32 	%p10, %r9, %r3;
$L__BB2_3:
	selp.u16 	%rs2, 1, 0, %p10;
	cvt.u64.u32 	%rd13, %r1;
	add.s64 	%rd14, %rd1, %rd13;
	st.global.u8 	[%rd14], %rs2;
	bra.uni 	$L__BB2_7;
$L__BB2_4:
	ld.global.u32 	%r10, [%rd4];
	add.s32 	%r11, %r10, %r2;
	ld.global.u32 	%r4, [%rd3];
	setp.ge.s32 	%p9, %r11, %r4;
	mov.pred 	%p11, -1;
	@%p9 bra 	$L__BB2_6;
	ld.global.u32 	%r12, [%rd2];
	add.s32 	%r13, %r12, %r2;
	setp.ge.s32 	%p11, %r13, %r4;
$L__BB2_6:
	selp.u16 	%rs3, 1, 0, %p11;
	cvt.u64.u32 	%rd15, %r1;
	add.s64 	%rd16, %rd1, %rd15;
	st.global.u8 	[%rd16], %rs3;
$L__BB2_7:
	ret;

}
	// .globl	_Z18filterBoundPLUS_GTPiS_S_S_PhPb
.visible .entry _Z18filterBoundPLUS_GTPiS_S_S_PhPb(
	.param .u64 .ptr .align 1 _Z18filterBoundPLUS_GTPiS_S_S_PhPb_param_0,
	.param .u64 .ptr .align 1 _Z18filterBoundPLUS_GTPiS_S_S_PhPb_param_1,
	.param .u64 .ptr .align 1 _Z18filterBoundPLUS_GTPiS_S_S_PhPb_param_2,
	.param .u64 .ptr .align 1 _Z18filterBoundPLUS_GTPiS_S_S_PhPb_param_3,
	.param .u64 .ptr .align 1 _Z18filterBoundPLUS_GTPiS_S_S_PhPb_param_4,
	.param .u64 .ptr .align 1 _Z18filterBoundPLUS_GTPiS_S_S_PhPb_param_5
)
{
	.reg .pred 	%p<12>;
	.reg .b16 	%rs<4>;
	.reg .b32 	%r<14>;
	.reg .b64 	%rd<17>;

	ld.param.u64 	%rd5, [_Z18filterBoundPLUS_GTPiS_S_S_PhPb_param_0];
	ld.param.u64 	%rd6, [_Z18filterBoundPLUS_GTPiS_S_S_PhPb_param_1];
	ld.param.u64 	%rd7, [_Z18filterBoundPLUS_GTPiS_S_S_PhPb_param_2];
	ld.param.u64 	%rd8, [_Z18filterBoundPLUS_GTPiS_S_S_PhPb_param_3];
	ld.param.u64 	%rd9, [_Z18filterBoundPLUS_GTPiS_S_S_PhPb_param_4];
	ld.param.u64 	%rd10, [_Z18filterBoundPLUS_GTPiS_S_S_PhPb_param_5];
	cvta.to.global.u64 	%rd1, %rd9;
	cvta.to.global.u64 	%rd2, %rd7;
	cvta.to.global.u64 	%rd3, %rd5;
	cvta.to.global.u64 	%rd4, %rd6;
	cvta.to.global.u64 	%rd11, %rd10;
	cvta.to.global.u64 	%rd12, %rd8;
	ld.global.u32 	%r5, [%rd12];
	mov.u32 	%r1, %tid.x;
	add.s32 	%r2, %r5, %r1;
	ld.global.u8 	%rs1, [%rd11];
	setp.eq.s16 	%p5, %rs1, 0;
	@%p5 bra 	$L__BB3_4;
	ld.global.u32 	%r6, [%rd4];
	add.s32 	%r7, %r6, %r2;
	ld.global.u32 	%r3, [%rd3];
	setp.gt.s32 	%p7, %r7, %r3;
	mov.pred 	%p10, -1;
	@%p7 bra 	$L__BB3_3;
	ld.global.u32 	%r8, [%rd2];
	add.s32 	%r9, %r8, %r2;
	setp.gt.s32 	%p10, %r9, %r3;
$L__BB3_3:
	selp.u16 	%rs2, 1, 0, %p10;
	cvt.u64.u32 	%rd13, %r1;
	add.s64 	%rd14, %rd1, %rd13;
	st.global.u8 	[%rd14], %rs2;
	bra.uni 	$L__BB3_7;
$L__BB3_4:
	ld.global.u32 	%r10, [%rd4];
	add.s32 	%r11, %r10, %r2;
	ld.global.u32 	%r4, [%rd3];
	setp.gt.s32 	%p9, %r11, %r4;
	mov.pred 	%p11, -1;
	@%p9 bra 	$L__BB3_6;
	ld.global.u32 	%r12, [%rd2];
	add.s32 	%r13, %r12, %r2;
	setp.gt.s32 	%p11, %r13, %r4;
$L__BB3_6:
	selp.u16 	%rs3, 1, 0, %p11;
	cvt.u64.u32 	%rd15, %r1;
	add.s64 	%rd16, %rd1, %rd15;
	st.global.u8 	[%rd16], %rs3;
$L__BB3_7:
	ret;

}
	// .globl	_Z19filterBoundPLUS_LEQPiS_S_S_PhPb
.visible .entry _Z19filterBoundPLUS_LEQPiS_S_S_PhPb(
	.param .u64 .ptr .align 1 _Z19filterBoundPLUS_LEQPiS_S_S_PhPb_param_0,
	.param .u64 .ptr .align 1 _Z19filterBoundPLUS_LEQPiS_S_S_PhPb_param_1,
	.param .u64 .ptr .align 1 _Z19filterBoundPLUS_LEQPiS_S_S_PhPb_param_2,
	.param .u64 .ptr .align 1 _Z19filterBoundPLUS_LEQPiS_S_S_PhPb_param_3,
	.param .u64 .ptr .align 1 _Z19filterBoundPLUS_LEQPiS_S_S_PhPb_param_4,
	.param .u64 .ptr .align 1 _Z19filterBoundPLUS_LEQPiS_S_S_PhPb_param_5
)
{
	.reg .pred 	%p<12>;
	.reg .b16 	%rs<4>;
	.reg .b32 	%r<14>;
	.reg .b64 	%rd<17>;

	ld.param.u64 	%rd5, [_Z19filterBoundPLUS_LEQPiS_S_S_PhPb_param_0];
	ld.param.u64 	%rd6, [_Z19filterBoundPLUS_LEQPiS_S_S_PhPb_param_1];
	ld.param.u64 	%rd7, [_Z19filterBoundPLUS_LEQPiS_S_S_PhPb_param_2];
	ld.param.u64 	%rd8, [_Z19filterBoundPLUS_LEQPiS_S_S_PhPb_param_3];
	ld.param.u64 	%rd9, [_Z19filterBoundPLUS_LEQPiS_S_S_PhPb_param_4];
	ld.param.u64 	%rd10, [_Z19filterBoundPLUS_LEQPiS_S_S_PhPb_param_5];
	cvta.to.global.u64 	%rd1, %rd9;
	cvta.to.global.u64 	%rd2, %rd7;
	cvta.to.global.u64 	%rd3, %rd5;
	cvta.to.global.u64 	%rd4, %rd6;
	cvta.to.global.u64 	%rd11, %rd10;
	cvta.to.global.u64 	%rd12, %rd8;
	ld.global.u32 	%r5, [%rd12];
	mov.u32 	%r1, %tid.x;
	add.s32 	%r2, %r5, %r1;
	ld.global.u8 	%rs1, [%rd11];
	setp.eq.s16 	%p5, %rs1, 0;
	@%p5 bra 	$L__BB4_4;
	ld.global.u32 	%r6, [%rd4];
	add.s32 	%r7, %r6, %r2;
	ld.global.u32 	%r3, [%rd3];
	setp.le.s32 	%p7, %r7, %r3;
	mov.pred 	%p10, -1;
	@%p7 bra 	$L__BB4_3;
	ld.global.u32 	%r8, [%rd2];
	add.s32 	%r9, %r8, %r2;
	setp.le.s32 	%p10, %r9, %r3;
$L__BB4_3:
	selp.u16 	%rs2, 1, 0, %p10;
	cvt.u64.u32 	%rd13, %r1;
	add.s64 	%rd14, %rd1, %rd13;
	st.global.u8 	[%rd14], %rs2;
	bra.uni 	$L__BB4_7;
$L__BB4_4:
	ld.global.u32 	%r10, [%rd4];
	add.s32 	%r11, %r10, %r2;
	ld.global.u32 	%r4, [%rd3];
	setp.le.s32 	%p9, %r11, %r4;
	mov.pred 	%p11, -1;
	@%p9 bra 	$L__BB4_6;
	ld.global.u32 	%r12, [%rd2];
	add.s32 	%r13, %r12, %r2;
	setp.le.s32 	%p11, %r13, %r4;
$L__BB4_6:
	selp.u16 	%rs3, 1, 0, %p11;
	cvt.u64.u32 	%rd15, %r1;
	add.s64 	%rd16, %rd1, %rd15;
	st.global.u8 	[%rd16], %rs3;
$L__BB4_7:
	ret;

}
	// .globl	_Z18filterBoundPLUS_LTPiS_S_S_PhPb
.visible .entry _Z18filterBoundPLUS_LTPiS_S_S_PhPb(
	.param .u64 .ptr .align 1 _Z18filterBoundPLUS_LTPiS_S_S_PhPb_param_0,
	.param .u64 .ptr .align 1 _Z18filterBoundPLUS_LTPiS_S_S_PhPb_param_1,
	.param .u64 .ptr .align 1 _Z18filterBoundPLUS_LTPiS_S_S_PhPb_param_2,
	.param .u64 .ptr .align 1 _Z18filterBoundPLUS_LTPiS_S_S_PhPb_param_3,
	.param .u64 .ptr .align 1 _Z18filterBoundPLUS_LTPiS_S_S_PhPb_param_4,
	.param .u64 .ptr .align 1 _Z18filterBoundPLUS_LTPiS_S_S_PhPb_param_5
)
{
	.reg .pred 	%p<12>;
	.reg .b16 	%rs<4>;
	.reg .b32 	%r<14>;
	.reg .b64 	%rd<17>;

	ld.param.u64 	%rd5, [_Z18filterBoundPLUS_LTPiS_S_S_PhPb_param_0];
	ld.param.u64 	%rd6, [_Z18filterBoundPLUS_LTPiS_S_S_PhPb_param_1];
	ld.param.u64 	%rd7, [_Z18filterBoundPLUS_LTPiS_S_S_PhPb_param_2];
	ld.param.u64 	%rd8, [_Z18filterBoundPLUS_LTPiS_S_S_PhPb_param_3];
	ld.param.u64 	%rd9, [_Z18filterBoundPLUS_LTPiS_S_S_PhPb_param_4];
	ld.param.u64 	%rd10, [_Z18filterBoundPLUS_LTPiS_S_S_PhPb_param_5];
	cvta.to.global.u64 	%rd1, %rd9;
	cvta.to.global.u64 	%rd2, %rd7;
	cvta.to.global.u64 	%rd3, %rd5;
	cvta.to.global.u64 	%rd4, %rd6;
	cvta.to.global.u64 	%rd11, %rd10;
	cvta.to.global.u64 	%rd12, %rd8;
	ld.global.u32 	%r5, [%rd12];
	mov.u32 	%r1, %tid.x;
	add.s32 	%r2, %r5, %r1;
	ld.global.u8 	%rs1, [%rd11];
	setp.eq.s16 	%p5, %rs1, 0;
	@%p5 bra 	$L__BB5_4;
	ld.global.u32 	%r6, [%rd4];
	add.s32 	%r7, %r6, %r2;
	ld.global.u32 	%r3, [%rd3];
	setp.lt.s32 	%p7, %r7, %r3;
	mov.pred 	%p10, -1;
	@%p7 bra 	$L__BB5_3;
	ld.global.u32 	%r8, [%rd2];
	add.s32 	%r9, %r8, %r2;
	setp.lt.s32 	%p10, %r9, %r3;
$L__BB5_3:
	selp.u16 	%rs2, 1, 0, %p10;
	cvt.u64.u32 	%rd13, %r1;
	add.s64 	%rd14, %rd1, %rd13;
	st.global.u8 	[%rd14], %rs2;
	bra.uni 	$L__BB5_7;
$L__BB5_4:
	ld.global.u32 	%r10, [%rd4];
	add.s32 	%r11, %r10, %r2;
	ld.global.u32 	%r4, [%rd3];
	setp.lt.s32 	%p9, %r11, %r4;
	mov.pred 	%p11, -1;
	@%p9 bra 	$L__BB5_6;
	ld.global.u32 	%r12, [%rd2];
	add.s32 	%r13, %r12, %r2;
	setp.lt.s32 	%p11, %r13, %r4;
$L__BB5_6:
	selp.u16 	%rs3, 1, 0, %p11;
	cvt.u64.u32 	%rd15, %r1;
	add.s64 	%rd16, %rd1, %rd15;
	st.global.u8 	[%rd16], %rs3;
$L__BB5_7:
	ret;

}
	// .globl	_Z19filterBoundMINUS_EQPiS_S_S_PhPb
.visible .entry _Z19filterBoundMINUS_EQPiS_S_S_PhPb(
	.param .u64 .ptr .align 1 _Z19filterBoundMINUS_EQPiS_S_S_PhPb_param_0,
	.param .u64 .ptr .align 1 _Z19filterBoundMINUS_EQPiS_S_S_PhPb_param_1,
	.param .u64 .ptr .align 1 _Z19filterBoundMINUS_EQPiS_S_S_PhPb_param_2,
	.param .u64 .ptr .align 1 _Z19filterBoundMINUS_EQPiS_S_S_PhPb_param_3,
	.param .u64 .ptr .align 1 _Z19filterBoundMINUS_EQPiS_S_S_PhPb_param_4,
	.param .u64 .ptr .align 1 _Z19filterBoundMINUS_EQPiS_S_S_PhPb_param_5
)
{
	.reg .pred 	%p<12>;
	.reg .b16 	%rs<4>;
	.reg .b32 	%r<14>;
	.reg .b64 	%rd<17>;

	ld.param.u64 	%rd5, [_Z19filterBoundMINUS_EQPiS_S_S_PhPb_param_0];
	ld.param.u64 	%rd6, [_Z19filterBoundMINUS_EQPiS_S_S_PhPb_param_1];
	ld.param.u64 	%rd7, [_Z19filterBoundMINUS_EQPiS_S_S_PhPb_param_2];
	ld.param.u64 	%rd8, [_Z19filterBoundMINUS_EQPiS_S_S_PhPb_param_3];
	ld.param.u64 	%rd9, [_Z19filterBoundMINUS_EQPiS_S_S_PhPb_param_4];
	ld.param.u64 	%rd10, [_Z19filterBoundMINUS_EQPiS_S_S_PhPb_param_5];
	cvta.to.global.u64 	%rd1, %rd9;
	cvta.to.global.u64 	%rd2, %rd7;
	cvta.to.global.u64 	%rd3, %rd5;
	cvta.to.global.u64 	%rd4, %rd6;
	cvta.to.global.u64 	%rd11, %rd10;
	cvta.to.global.u64 	%rd12, %rd8;
	ld.global.u32 	%r5, [%rd12];
	mov.u32 	%r1, %tid.x;
	add.s32 	%r2, %r5, %r1;
	ld.global.u8 	%rs1, [%rd11];
	setp.eq.s16 	%p5, %rs1, 0;
	@%p5 bra 	$L__BB6_4;
	ld.global.u32 	%r6, [%rd4];
	sub.s32 	%r7, %r2, %r6;
	ld.global.u32 	%r3, [%rd3];
	setp.eq.s32 	%p7, %r7, %r3;
	mov.pred 	%p10, -1;
	@%p7 bra 	$L__BB6_3;
	ld.global.u32 	%r8, [%rd2];
	sub.s32 	%r9, %r2, %r8;
	setp.eq.s32 	%p10, %r9, %r3;
$L__BB6_3:
	selp.u16 	%rs2, 1, 0, %p10;
	cvt.u64.u32 	%rd13, %r1;
	add.s64 	%rd14, %rd1, %rd13;
	st.global.u8 	[%rd14], %rs2;
	bra.uni 	$L__BB6_7;
$L__BB6_4:
	ld.global.u32 	%r10, [%rd4];
	sub.s32 	%r11, %r10, %r2;
	ld.global.u32 	%r4, [%rd3];
	setp.eq.s32 	%p9, %r11, %r4;
	mov.pred 	%p11, -1;
	@%p9 bra 	$L__BB6_6;
	ld.global.u32 	%r12, [%rd2];
	sub.s32 	%r13, %r12, %r2;
	setp.eq.s32 	%p11, %r13, %r4;
$L__BB6_6:
	selp.u16 	%rs3, 1, 0, %p11;
	cvt.u64.u32 	%rd15, %r1;
	add.s64 	%rd16, %rd1, %rd15;
	st.global.u8 	[%rd16], %rs3;
$L__BB6_7:
	ret;

}
	// .globl	_Z20filterBoundMINUS_NEQPiS_S_S_PhPb
.visible .entry _Z20filterBoundMINUS_NEQPiS_S_S_PhPb(
	.param .u64 .ptr .align 1 _Z20filterBoundMINUS_NEQPiS_S_S_PhPb_param_0,
	.param .u64 .ptr .align 1 _Z20filterBoundMINUS_NEQPiS_S_S_PhPb_param_1,
	.param .u64 .ptr .align 1 _Z20filterBoundMINUS_NEQPiS_S_S_PhPb_param_2,
	.param .u64 .ptr .align 1 _Z20filterBoundMINUS_NEQPiS_S_S_PhPb_param_3,
	.param .u64 .ptr .align 1 _Z20filterBoundMINUS_NEQPiS_S_S_PhPb_param_4,
	.param .u64 .ptr .align 1 _Z20filterBoundMINUS_NEQPiS_S_S_PhPb_param_5
)
{
	.reg .pred 	%p<12>;
	.reg .b16 	%rs<4>;
	.reg .b32 	%r<12>;
	.reg .b64 	%rd<17>;

	ld.param.u64 	%rd5, [_Z20filterBoundMINUS_NEQPiS_S_S_PhPb_param_0];
	ld.param.u64 	%rd6, [_Z20filterBoundMINUS_NEQPiS_S_S_PhPb_param_1];
	ld.param.u64 	%rd7, [_Z20filterBoundMINUS_NEQPiS_S_S_PhPb_param_2];
	ld.param.u64 	%rd8, [_Z20filterBoundMINUS_NEQPiS_S_S_PhPb_param_3];
	ld.param.u64 	%rd9, [_Z20filterBoundMINUS_NEQPiS_S_S_PhPb_param_4];
	ld.param.u64 	%rd10, [_Z20filterBoundMINUS_NEQPiS_S_S_PhPb_param_5];
	cvta.to.global.u64 	%rd1, %rd9;
	cvta.to.global.u64 	%rd2, %rd7;
	cvta.to.global.u64 	%rd3, %rd5;
	cvta.to.global.u64 	%rd4, %rd6;
	cvta.to.global.u64 	%rd11, %rd10;
	cvta.to.global.u64 	%rd12, %rd8;
	ld.global.u32 	%r5, [%rd12];
	mov.u32 	%r1, %tid.x;
	add.s32 	%r2, %r5, %r1;
	ld.global.u8 	%rs1, [%rd11];
	setp.eq.s16 	%p5, %rs1, 0;
	@%p5 bra 	$L__BB7_4;
	ld.global.u32 	%r3, [%rd4];
	sub.s32 	%r6, %r2, %r3;
	ld.global.u32 	%r7, [%rd3];
	setp.ne.s32 	%p7, %r6, %r7;
	mov.pred 	%p10, -1;
	@%p7 bra 	$L__BB7_3;
	ld.global.u32 	%r8, [%rd2];
	setp.ne.s32 	%p10, %r3, %r8;
$L__BB7_3:
	selp.u16 	%rs2, 1, 0, %p10;
	cvt.u64.u32 	%rd13, %r1;
	add.s64 	%rd14, %rd1, %rd13;
	st.global.u8 	[%rd14], %rs2;
	bra.uni 	$L__BB7_7;
$L__BB7_4:
	ld.global.u32 	%r4, [%rd4];
	sub.s32 	%r9, %r4, %r2;
	ld.global.u32 	%r10, [%rd3];
	setp.ne.s32 	%p9, %r9, %r10;
	mov.pred 	%p11, -1;
	@%p9 bra 	$L__BB7_6;
	ld.global.u32 	%r11, [%rd2];
	setp.ne.s32 	%p11, %r11, %r4;
$L__BB7_6:
	selp.u16 	%rs3, 1, 0, %p11;
	cvt.u64.u32 	%rd15, %r1;
	add.s64 	%rd16, %rd1, %rd15;
	st.global.u8 	[%rd16], %rs3;
$L__BB7_7:
	ret;

}
	// .globl	_Z20filterBoundMINUS_GEQPiS_S_S_PhPb
.visible .entry _Z20filterBoundMINUS_GEQPiS_S_S_PhPb(
	.param .u64 .ptr .align 1 _Z20filterBoundMINUS_GEQPiS_S_S_PhPb_param_0,
	.param .u64 .ptr .align 1 _Z20filterBoundMINUS_GEQPiS_S_S_PhPb_param_1,
	.param .u64 .ptr .align 1 _Z20filterBoundMINUS_GEQPiS_S_S_PhPb_param_2,
	.param .u64 .ptr .align 1 _Z20filterBoundMINUS_GEQPiS_S_S_PhPb_param_3,
	.param .u64 .ptr .align 1 _Z20filterBoundMINUS_GEQPiS_S_S_PhPb_param_4,
	.param .u64 .ptr .align 1 _Z20filterBoundMINUS_GEQPiS_S_S_PhPb_param_5
)
{
	.reg .pred 	%p<12>;
	.reg .b16 	%rs<4>;
	.reg .b32 	%r<14>;
	.reg .b64 	%rd<17>;

	ld.param.u64 	%rd5, [_Z20filterBoundMINUS_GEQPiS_S_S_PhPb_param_0];
	ld.param.u64 	%rd6, [_Z20filterBoundMINUS_GEQPiS_S_S_PhPb_param_1];
	ld.param.u64 	%rd7, [_Z20filterBoundMINUS_GEQPiS_S_S_PhPb_param_2];
	ld.param.u64 	%rd8, [_Z20filterBoundMINUS_GEQPiS_S_S_PhPb_param_3];
	ld.param.u64 	%rd9, [_Z20filterBoundMINUS_GEQPiS_S_S_PhPb_param_4];
	ld.param.u64 	%rd10, [_Z20filterBoundMINUS_GEQPiS_S_S_PhPb_param_5];
	cvta.to.global.u64 	%rd1, %rd9;
	cvta.to.global.u64 	%rd2, %rd7;
	cvta.to.global.u64 	%rd3, %rd5;
	cvta.to.global.u64 	%rd4, %rd6;
	cvta.to.global.u64 	%rd11, %rd10;
	cvta.to.global.u64 	%rd12, %rd8;
	ld.global.u32 	%r5, [%rd12];
	mov.u32 	%r1, %tid.x;
	add.s32 	%r2, %r5, %r1;
	ld.global.u8 	%rs1, [%rd11];
	setp.eq.s16 	%p5, %rs1, 0;
	@%p5 bra 	$L__BB8_4;
	ld.global.u32 	%r6, [%rd4];
	sub.s32 	%r7, %r2, %r6;
	ld.global.u32 	%r3, [%rd3];
	setp.ge.s32 	%p7, %r7, %r3;
	mov.pred 	%p10, -1;
	@%p7 bra 	$L__BB8_3;
	ld.global.u32 	%r8, [%rd2];
	sub.s32 	%r9, %r2, %r8;
	setp.ge.s32 	%p10, %r9, %r3;
$L__BB8_3:
	selp.u16 	%rs2, 1, 0, %p10;
	cvt.u64.u32 	%rd13, %r1;
	add.s64 	%rd14, %rd1, %rd13;
	st.global.u8 	[%rd14], %rs2;
	bra.uni 	$L__BB8_7;
$L__BB8_4:
	ld.global.u32 	%r10, [%rd4];
	sub.s32 	%r11, %r10, %r2;
	ld.global.u32 	%r4, [%rd3];
	setp.ge.s32 	%p9, %r11, %r4;
	mov.pred 	%p11, -1;
	@%p9 bra 	$L__BB8_6;
	ld.global.u32 	%r12, [%rd2];
	sub.s32 	%r13, %r12, %r2;
	setp.ge.s32 	%p11, %r13, %r4;
$L__BB8_6:
	selp.u16 	%rs3, 1, 0, %p11;
	cvt.u64.u32 	%rd15, %r1;
	add.s64 	%rd16, %rd1, %rd15;
	st.global.u8 	[%rd16], %rs3;
$L__BB8_7:
	ret;

}
	// .globl	_Z19filterBoundMINUS_GTPiS_S_S_PhPb
.visible .entry _Z19filterBoundMINUS_GTPiS_S_S_PhPb(
	.param .u64 .ptr .align 1 _Z19filterBoundMINUS_GTPiS_S_S_PhPb_param_0,
	.param .u64 .ptr .align 1 _Z19filterBoundMINUS_GTPiS_S_S_PhPb_param_1,
	.param .u64 .ptr .align 1 _Z19filterBoundMINUS_GTPiS_S_S_PhPb_param_2,
	.param .u64 .ptr .align 1 _Z19filterBoundMINUS_GTPiS_S_S_PhPb_param_3,
	.param .u64 .ptr .align 1 _Z19filterBoundMINUS_GTPiS_S_S_PhPb_param_4,
	.param .u64 .ptr .align 1 _Z19filterBoundMINUS_GTPiS_S_S_PhPb_param_5
)
{
	.reg .pred 	%p<12>;
	.reg .b16 	%rs<4>;
	.reg .b32 	%r<14>;
	.reg .b64 	%rd<17>;

	ld.param.u64 	%rd5, [_Z19filterBoundMINUS_GTPiS_S_S_PhPb_param_0];
	ld.param.u64 	%rd6, [_Z19filterBoundMINUS_GTPiS_S_S_PhPb_param_1];
	ld.param.u64 	%rd7, [_Z19filterBoundMINUS_GTPiS_S_S_PhPb_param_2];
	ld.param.u64 	%rd8, [_Z19filterBoundMINUS_GTPiS_S_S_PhPb_param_3];
	ld.param.u64 	%rd9, [_Z19filterBoundMINUS_GTPiS_S_S_PhPb_param_4];
	ld.param.u64 	%rd10, [_Z19filterBoundMINUS_GTPiS_S_S_PhPb_param_5];
	cvta.to.global.u64 	%rd1, %rd9;
	cvta.to.global.u64 	%rd2, %rd7;
	cvta.to.global.u64 	%rd3, %rd5;
	cvta.to.global.u64 	%rd4, %rd6;
	cvta.to.global.u64 	%rd11, %rd10;
	cvta.to.global.u64 	%rd12, %rd8;
	ld.global.u32 	%r5, [%rd12];
	mov.u32 	%r1, %tid.x;
	add.s32 	%r2, %r5, %r1;
	ld.global.u8 	%rs1, [%rd11];
	setp.eq.s16 	%p5, %rs1, 0;
	@%p5 bra 	$L__BB9_4;
	ld.global.u32 	%r6, [%rd4];
	sub.s32 	%r7, %r2, %r6;
	ld.global.u32 	%r3, [%rd3];
	setp.gt.s32 	%p7, %r7, %r3;
	mov.pred 	%p10, -1;
	@%p7 bra 	$L__BB9_3;
	ld.global.u32 	%r8, [%rd2];
	sub.s32 	%r9, %r2, %r8;
	setp.gt.s32 	%p10, %r9, %r3;
$L__BB9_3:
	selp.u16 	%rs2, 1, 0, %p10;
	cvt.u64.u32 	%rd13, %r1;
	add.s64 	%rd14, %rd1, %rd13;
	st.global.u8 	[%rd14], %rs2;
	bra.uni 	$L__BB9_7;
$L__BB9_4:
	ld.global.u32 	%r10, [%rd4];
	sub.s32 	%r11, %r10, %r2;
	ld.global.u32 	%r4, [%rd3];
	setp.gt.s32 	%p9, %r11, %r4;
	mov.pred 	%p11, -1;
	@%p9 bra 	$L__BB9_6;
	ld.global.u32 	%r12, [%rd2];
	sub.s32 	%r13, %r12, %r2;
	setp.gt.s32 	%p11, %r13, %r4;
$L__BB9_6:
	selp.u16 	%rs3, 1, 0, %p11;
	cvt.u64.u32 	%rd15, %r1;
	add.s64 	%rd16, %rd1, %rd15;
	st.global.u8 	[%rd16], %rs3;
$L__BB9_7:
	ret;

}
	// .globl	_Z20filterBoundMINUS_LEQPiS_S_S_PhPb
.visible .entry _Z20filterBoundMINUS_LEQPiS_S_S_PhPb(
	.param .u64 .ptr .align 1 _Z20filterBoundMINUS_LEQPiS_S_S_PhPb_param_0,
	.param .u64 .ptr .align 1 _Z20filterBoundMINUS_LEQPiS_S_S_PhPb_param_1,
	.param .u64 .ptr .align 1 _Z20filterBoundMINUS_LEQPiS_S_S_PhPb_param_2,
	.param .u64 .ptr .align 1 _Z20filterBoundMINUS_LEQPiS_S_S_PhPb_param_3,
	.param .u64 .ptr .align 1 _Z20filterBoundMINUS_LEQPiS_S_S_PhPb_param_4,
	.param .u64 .ptr .align 1 _Z20filterBoundMINUS_LEQPiS_S_S_PhPb_param_5
)
{
	.reg .pred 	%p<12>;
	.reg .b16 	%rs<4>;
	.reg .b32 	%r<14>;
	.reg .b64 	%rd<17>;

	ld.param.u64 	%rd5, [_Z20filterBoundMINUS_LEQPiS_S_S_PhPb_param_0];
	ld.param.u64 	%rd6, [_Z20filterBoundMINUS_LEQPiS_S_S_PhPb_param_1];
	ld.param.u64 	%rd7, [_Z20filterBoundMINUS_LEQPiS_S_S_PhPb_param_2];
	ld.param.u64 	%rd8, [_Z20filterBoundMINUS_LEQPiS_S_S_PhPb_param_3];
	ld.param.u64 	%rd9, [_Z20filterBoundMINUS_LEQPiS_S_S_PhPb_param_4];
	ld.param.u64 	%rd10, [_Z20filterBoundMINUS_LEQPiS_S_S_PhPb_param_5];
	cvta.to.global.u64 	%rd1, %rd9;
	cvta.to.global.u64 	%rd2, %rd7;
	cvta.to.global.u64 	%rd3, %rd5;
	cvta.to.global.u64 	%rd4, %rd6;
	cvta.to.global.u64 	%rd11, %rd10;
	cvta.to.global.u64 	%rd12, %rd8;
	ld.global.u32 	%r5, [%rd12];
	mov.u32 	%r1, %tid.x;
	add.s32 	%r2, %r5, %r1;
	ld.global.u8 	%rs1, [%rd11];
	setp.eq.s16 	%p5, %rs1, 0;
	@%p5 bra 	$L__BB10_4;
	ld.global.u32 	%r6, [%rd4];
	sub.s32 	%r7, %r2, %r6;
	ld.global.u32 	%r3, [%rd3];
	setp.le.s32 	%p7, %r7, %r3;
	mov.pred 	%p10, -1;
	@%p7 bra 	$L__BB10_3;
	ld.global.u32 	%r8, [%rd2];
	sub.s32 	%r9, %r2, %r8;
	setp.le.s32 	%p10, %r9, %r3;
$L__BB10_3:
	selp.u16 	%rs2, 1, 0, %p10;
	cvt.u64.u32 	%rd13, %r1;
	add.s64 	%rd14, %rd1, %rd13;
	st.global.u8 	[%rd14], %rs2;
	bra.uni 	$L__BB10_7;
$L__BB10_4:
	ld.global.u32 	%r10, [%rd4];
	sub.s32 	%r11, %r10, %r2;
	ld.global.u32 	%r4, [%rd3];
	setp.le.s32 	%p9, %r11, %r4;
	mov.pred 	%p11, -1;
	@%p9 bra 	$L__BB10_6;
	ld.global.u32 	%r12, [%rd2];
	sub.s32 	%r13, %r12, %r2;
	setp.le.s32 	%p11, %r13, %r4;
$L__BB10_6:
	selp.u16 	%rs3, 1, 0, %p11;
	cvt.u64.u32 	%rd15, %r1;
	add.s64 	%rd16, %rd1, %rd15;
	st.global.u8 	[%rd16], %rs3;
$L__BB10_7:
	ret;

}
	// .globl	_Z19filterBoundMINUS_LTPiS_S_S_PhPb
.visible .entry _Z19filterBoundMINUS_LTPiS_S_S_PhPb(
	.param .u64 .ptr .align 1 _Z19filterBoundMINUS_LTPiS_S_S_PhPb_param_0,
	.param .u64 .ptr .align 1 _Z19filterBoundMINUS_LTPiS_S_S_PhPb_param_1,
	.param .u64 .ptr .align 1 _Z19filterBoundMINUS_LTPiS_S_S_PhPb_param_2,
	.param .u64 .ptr .align 1 _Z19filterBoundMINUS_LTPiS_S_S_PhPb_param_3,
	.param .u64 .ptr .align 1 _Z19filterBoundMINUS_LTPiS_S_S_PhPb_param_4,
	.param .u64 .ptr .align 1 _Z19filterBoundMINUS_LTPiS_S_S_PhPb_param_5
)
{
	.reg .pred 	%p<12>;
	.reg .b16 	%rs<4>;
	.reg .b32 	%r<14>;
	.reg .b64 	%rd<17>;

	ld.param.u64 	%rd5, [_Z19filterBoundMINUS_LTPiS_S_S_PhPb_param_0];
	ld.param.u64 	%rd6, [_Z19filterBoundMINUS_LTPiS_S_S_PhPb_param_1];
	ld.param.u64 	%rd7, [_Z19filterBoundMINUS_LTPiS_S_S_PhPb_param_2];
	ld.param.u64 	%rd8, [_Z19filterBoundMINUS_LTPiS_S_S_PhPb_param_3];
	ld.param.u64 	%rd9, [_Z19filterBoundMINUS_LTPiS_S_S_PhPb_param_4];
	ld.param.u64 	%rd10, [_Z19filterBoundMINUS_LTPiS_S_S_PhPb_param_5];
	cvta.to.global.u64 	%rd1, %rd9;
	cvta.to.global.u64 	%rd2, %rd7;
	cvta.to.global.u64 	%rd3, %rd5;
	cvta.to.global.u64 	%rd4, %rd6;
	cvta.to.global.u64 	%rd11, %rd10;
	cvta.to.global.u64 	%rd12, %rd8;
	ld.global.u32 	%r5, [%rd12];
	mov.u32 	%r1, %tid.x;
	add.s32 	%r2, %r5, %r1;
	ld.global.u8 	%rs1, [%rd11];
	setp.eq.s16 	%p5, %rs1, 0;
	@%p5 bra 	$L__BB11_4;
	ld.global.u32 	%r6, [%rd4];
	sub.s32 	%r7, %r2, %r6;
	ld.global.u32 	%r3, [%rd3];
	setp.lt.s32 	%p7, %r7, %r3;
	mov.pred 	%p10, -1;
	@%p7 bra 	$L__BB11_3;
	ld.global.u32 	%r8, [%rd2];
	sub.s32 	%r9, %r2, %r8;
	setp.lt.s32 	%p10, %r9, %r3;
$L__BB11_3:
	selp.u16 	%rs2, 1, 0, %p10;
	cvt.u64.u32 	%rd13, %r1;
	add.s64 	%rd14, %rd1, %rd13;
	st.global.u8 	[%rd14], %rs2;
	bra.uni 	$L__BB11_7;
$L__BB11_4:
	ld.global.u32 	%r10, [%rd4];
	sub.s32 	%r11, %r10, %r2;
	ld.global.u32 	%r4, [%rd3];
	setp.lt.s32 	%p9, %r11, %r4;
	mov.pred 	%p11, -1;
	@%p9 bra 	$L__BB11_6;
	ld.global.u32 	%r12, [%rd2];
	sub.s32 	%r13, %r12, %r2;
	setp.lt.s32 	%p11, %r13, %r4;
$L__BB11_6:
	selp.u16 	%rs3, 1, 0, %p11;
	cvt.u64.u32 	%rd15, %r1;
	add.s64 	%rd16, %rd1, %rd15;
	st.global.u8 	[%rd16], %rs3;
$L__BB11_7:
	ret;

}
	// .globl	_Z24filterBoundMULTIPLIES_EQPiS_S_S_PhPb
.visible .entry _Z24filterBoundMULTIPLIES_EQPiS_S_S_PhPb(
	.param .u64 .ptr .align 1 _Z24filterBoundMULTIPLIES_EQPiS_S_S_PhPb_param_0,
	.param .u64 .ptr .align 1 _Z24filterBoundMULTIPLIES_EQPiS_S_S_PhPb_param_1,
	.param .u64 .ptr .align 1 _Z24filterBoundMULTIPLIES_EQPiS_S_S_PhPb_param_2,
	.param .u64 .ptr .align 1 _Z24filterBoundMULTIPLIES_EQPiS_S_S_PhPb_param_3,
	.param .u64 .ptr .align 1 _Z24filterBoundMULTIPLIES_EQPiS_S_S_PhPb_param_4,
	.param .u64 .ptr .align 1 _Z24filterBoundMULTIPLIES_EQPiS_S_S_PhPb_param_5
)
{
	.reg .pred 	%p<12>;
	.reg .b16 	%rs<4>;
	.reg .b32 	%r<14>;
	.reg .b64 	%rd<17>;

	ld.param.u64 	%rd5, [_Z24filterBoundMULTIPLIES_EQPiS_S_S_PhPb_param_0];
	ld.param.u64 	%rd6, [_Z24filterBoundMULTIPLIES_EQPiS_S_S_PhPb_param_1];
	ld.param.u64 	%rd7, [_Z24filterBoundMULTIPLIES_EQPiS_S_S_PhPb_param_2];
	ld.param.u64 	%rd8, [_Z24filterBoundMULTIPLIES_EQPiS_S_S_PhPb_param_3];
	ld.param.u64 	%rd9, [_Z24filterBoundMULTIPLIES_EQPiS_S_S_PhPb_param_4];
	ld.param.u64 	%rd10, [_Z24filterBoundMULTIPLIES_EQPiS_S_S_PhPb_param_5];
	cvta.to.global.u64 	%rd1, %rd9;
	cvta.to.global.u64 	%rd2, %rd7;
	cvta.to.global.u64 	%rd3, %rd5;
	cvta.to.global.u64 	%rd4, %rd6;
	cvta.to.global.u64 	%rd11, %rd10;
	cvta.to.global.u64 	%rd12, %rd8;
	ld.global.u32 	%r5, [%rd12];
	mov.u32 	%r1, %tid.x;
	add.s32 	%r2, %r5, %r1;
	ld.global.u8 	%rs1, [%rd11];
	setp.eq.s16 	%p5, %rs1, 0;
	@%p5 bra 	$L__BB12_4;
	ld.global.u32 	%r6, [%rd4];
	mul.lo.s32 	%r7, %r6, %r2;
	ld.global.u32 	%r3, [%rd3];
	setp.eq.s32 	%p7, %r7, %r3;
	mov.pred 	%p10, -1;
	@%p7 bra 	$L__BB12_3;
	ld.global.u32 	%r8, [%rd2];
	mul.lo.s32 	%r9, %r8, %r2;
	setp.eq.s32 	%p10, %r9, %r3;
$L__BB12_3:
	selp.u16 	%rs2, 1, 0, %p10;
	cvt.u64.u32 	%rd13, %r1;
	add.s64 	%rd14, %rd1, %rd13;
	st.global.u8 	[%rd14], %rs2;
	bra.uni 	$L__BB12_7;
$L__BB12_4:
	ld.global.u32 	%r10, [%rd4];
	mul.lo.s32 	%r11, %r10, %r2;
	ld.global.u32 	%r4, [%rd3];
	setp.eq.s32 	%p9, %r11, %r4;
	mov.pred 	%p11, -1;
	@%p9 bra 	$L__BB12_6;
	ld.global.u32 	%r12, [%rd2];
	mul.lo.s32 	%r13, %r12, %r2;
	setp.eq.s32 	%p11, %r13, %r4;
$L__BB12_6:
	selp.u16 	%rs3, 1, 0, %p11;
	cvt.u64.u32 	%rd15, %r1;
	add.s64 	%rd16, %rd1, %rd15;
	st.global.u8 	[%rd16], %rs3;
$L__BB12_7:
	ret;

}
	// .globl	_Z25filterBoundMULTIPLIES_NEQPiS_S_S_PhPb
.visible .entry _Z25filterBoundMULTIPLIES_NEQPiS_S_S_PhPb(
	.param .u64 .ptr .align 1 _Z25filterBoundMULTIPLIES_NEQPiS_S_S_PhPb_param_0,
	.param .u64 .ptr .align 1 _Z25filterBoundMULTIPLIES_NEQPiS_S_S_PhPb_param_1,
	.param .u64 .ptr .align 1 _Z25filterBoundMULTIPLIES_NEQPiS_S_S_PhPb_param_2,
	.param .u64 .ptr .align 1 _Z25filterBoundMULTIPLIES_NEQPiS_S_S_PhPb_param_3,
	.param .u64 .ptr .align 1 _Z25filterBoundMULTIPLIES_NEQPiS_S_S_PhPb_param_4,
	.param .u64 .ptr .align 1 _Z25filterBoundMULTIPLIES_NEQPiS_S_S_PhPb_param_5
)
{
	.reg .pred 	%p<12>;
	.reg .b16 	%rs<4>;
	.reg .b32 	%r<14>;
	.reg .b64 	%rd<17>;

	ld.param.u64 	%rd5, [_Z25filterBoundMULTIPLIES_NEQPiS_S_S_PhPb_param_0];
	ld.param.u64 	%rd6, [_Z25filterBoundMULTIPLIES_NEQPiS_S_S_PhPb_param_1];
	ld.param.u64 	%rd7, [_Z25filterBoundMULTIPLIES_NEQPiS_S_S_PhPb_param_2];
	ld.param.u64 	%rd8, [_Z25filterBoundMULTIPLIES_NEQPiS_S_S_PhPb_param_3];
	ld.param.u64 	%rd9, [_Z25filterBoundMULTIPLIES_NEQPiS_S_S_PhPb_param_4];
	ld.param.u64 	%rd10, [_Z25filterBoundMULTIPLIES_NEQPiS_S_S_PhPb_param_5];
	cvta.to.global.u64 	%rd1, %rd9;
	cvta.to.global.u64 	%rd2, %rd7;
	cvta.to.global.u64 	%rd3, %rd5;
	cvta.to.global.u64 	%rd4, %rd6;
	cvta.to.global.u64 	%rd11, %rd10;
	cvta.to.global.u64 	%rd12, %rd8;
	ld.global.u32 	%r5, [%rd12];
	mov.u32 	%r1, %tid.x;
	add.s32 	%r2, %r5, %r1;
	ld.global.u8 	%rs1, [%rd11];
	setp.eq.s16 	%p5, %rs1, 0;
	@%p5 bra 	$L__BB13_4;
	ld.global.u32 	%r6, [%rd4];
	mul.lo.s32 	%r3, %r6, %r2;
	ld.global.u32 	%r7, [%rd3];
	setp.ne.s32 	%p7, %r3, %r7;
	mov.pred 	%p10, -1;
	@%p7 bra 	$L__BB13_3;
	ld.global.u32 	%r8, [%rd2];
	mul.lo.s32 	%r9, %r8, %r2;
	setp.ne.s32 	%p10, %r9, %r3;
$L__BB13_3:
	selp.u16 	%rs2, 1, 0, %p10;
	cvt.u64.u32 	%rd13, %r1;
	add.s64 	%rd14, %rd1, %rd13;
	st.global.u8 	[%rd14], %rs2;
	bra.uni 	$L__BB13_7;
$L__BB13_4:
	ld.global.u32 	%r10, [%rd4];
	mul.lo.s32 	%r4, %r10, %r2;
	ld.global.u32 	%r11, [%rd3];
	setp.ne.s32 	%p9, %r4, %r11;
	mov.pred 	%p11, -1;
	@%p9 bra 	$L__BB13_6;
	ld.global.u32 	%r12, [%rd2];
	mul.lo.s32 	%r13, %r12, %r2;
	setp.ne.s32 	%p11, %r13, %r4;
$L__BB13_6:
	selp.u16 	%rs3, 1, 0, %p11;
	cvt.u64.u32 	%rd15, %r1;
	add.s64 	%rd16, %rd1, %rd15;
	st.global.u8 	[%rd16], %rs3;
$L__BB13_7:
	ret;

}
	// .globl	_Z25filterBoundMULTIPLIES_GEQPiS_S_S_PhPb
.visible .entry _Z25filterBoundMULTIPLIES_GEQPiS_S_S_PhPb(
	.param .u64 .ptr .align 1 _Z25filterBoundMULTIPLIES_GEQPiS_S_S_PhPb_param_0,
	.param .u64 .ptr .align 1 _Z25filterBoundMULTIPLIES_GEQPiS_S_S_PhPb_param_1,
	.param .u64 .ptr .align 1 _Z25filterBoundMULTIPLIES_GEQPiS_S_S_PhPb_param_2,
	.param .u64 .ptr .align 1 _Z25filterBoundMULTIPLIES_GEQPiS_S_S_PhPb_param_3,
	.param .u64 .ptr .align 1 _Z25filterBoundMULTIPLIES_GEQPiS_S_S_PhPb_param_4,
	.param .u64 .ptr .align 1 _Z25filterBoundMULTIPLIES_GEQPiS_S_S_PhPb_param_5
)
{
	.reg .pred 	%p<12>;
	.reg .b16 	%rs<4>;
	.reg .b32 	%r<14>;
	.reg .b64 	%rd<17>;

	ld.param.u64 	%rd5, [_Z25filterBoundMULTIPLIES_GEQPiS_S_S_PhPb_param_0];
	ld.param.u64 	%rd6, [_Z25filterBoundMULTIPLIES_GEQPiS_S_S_PhPb_param_1];
	ld.param.u64 	%rd7, [_Z25filterBoundMULTIPLIES_GEQPiS_S_S_PhPb_param_2];
	ld.param.u64 	%rd8, [_Z25filterBoundMULTIPLIES_GEQPiS_S_S_PhPb_param_3];
	ld.param.u64 	%rd9, [_Z25filterBoundMULTIPLIES_GEQPiS_S_S_PhPb_param_4];
	ld.param.u64 	%rd10, [_Z25filterBoundMULTIPLIES_GEQPiS_S_S_PhPb_param_5];
	cvta.to.global.u64 	%rd1, %rd9;
	cvta.to.global.u64 	%rd2, %rd7;
	cvta.to.global.u64 	%rd3, %rd5;
	cvta.to.global.u64 	%rd4, %rd6;
	cvta.to.global.u64 	%rd11, %rd10;
	cvta.to.global.u64 	%rd12, %rd8;
	ld.global.u32 	%r5, [%rd12];
	mov.u32 	%r1, %tid.x;
	add.s32 	%r2, %r5, %r1;
	ld.global.u8 	%rs1, [%rd11];
	setp.eq.s16 	%p5, %rs1, 0;
	@%p5 bra 	$L__BB14_4;
	ld.global.u32 	%r6, [%rd4];
	mul.lo.s32 	%r7, %r6, %r2;
	ld.global.u32 	%r3, [%rd3];
	setp.ge.s32 	%p7, %r7, %r3;
	mov.pred 	%p10, -1;
	@%p7 bra 	$L__BB14_3;
	ld.global.u32 	%r8, [%rd2];
	mul.lo.s32 	%r9, %r8, %r2;
	setp.ge.s32 	%p10, %r9, %r3;
$L__BB14_3:
	selp.u16 	%rs2, 1, 0, %p10;
	cvt.u64.u32 	%rd13, %r1;
	add.s64 	%rd14, %rd1, %rd13;
	st.global.u8 	[%rd14], %rs2;
	bra.uni 	$L__BB14_7;
$L__BB14_4:
	ld.global.u32 	%r10, [%rd4];
	mul.lo.s32 	%r11, %r10, %r2;
	ld.global.u32 	%r4, [%rd3];
	setp.ge.s32 	%p9, %r11, %r4;
	mov.pred 	%p11, -1;
	@%p9 bra 	$L__BB14_6;
	ld.global.u32 	%r12, [%rd2];
	mul.lo.s32 	%r13, %r12, %r2;
	setp.ge.s32 	%p11, %r13, %r4;
$L__BB14_6:
	selp.u16 	%rs3, 1, 0, %p11;
	cvt.u64.u32 	%rd15, %r1;
	add.s64 	%rd16, %rd1, %rd15;
	st.global.u8 	[%rd16], %rs3;
$L__BB14_7:
	ret;

}
	// .globl	_Z24filterBoundMULTIPLIES_GTPiS_S_S_PhPb
.visible .entry _Z24filterBoundMULTIPLIES_GTPiS_S_S_PhPb(
	.param .u64 .ptr .align 1 _Z24filterBoundMULTIPLIES_GTPiS_S_S_PhPb_param_0,
	.param .u64 .ptr .align 1 _Z24filterBoundMULTIPLIES_GTPiS_S_S_PhPb_param_1,
	.param .u64 .ptr .align 1 _Z24filterBoundMULTIPLIES_GTPiS_S_S_PhPb_param_2,
	.param .u64 .ptr .align 1 _Z24filterBoundMULTIPLIES_GTPiS_S_S_PhPb_param_3,
	.param .u64 .ptr .align 1 _Z24filterBoundMULTIPLIES_GTPiS_S_S_PhPb_param_4,
	.param .u64 .ptr .align 1 _Z24filterBoundMULTIPLIES_GTPiS_S_S_PhPb_param_5
)
{
	.reg .pred 	%p<12>;
	.reg .b16 	%rs<4>;
	.reg .b32 	%r<14>;
	.reg .b64 	%rd<17>;

	ld.param.u64 	%rd5, [_Z24filterBoundMULTIPLIES_GTPiS_S_S_PhPb_param_0];
	ld.param.u64 	%rd6, [_Z24filterBoundMULTIPLIES_GTPiS_S_S_PhPb_param_1];
	ld.param.u64 	%rd7, [_Z24filterBoundMULTIPLIES_GTPiS_S_S_PhPb_param_2];
	ld.param.u64 	%rd8, [_Z24filterBoundMULTIPLIES_GTPiS_S_S_PhPb_param_3];
	ld.param.u64 	%rd9, [_Z24filterBoundMULTIPLIES_GTPiS_S_S_PhPb_param_4];
	ld.param.u64 	%rd10, [_Z24filterBoundMULTIPLIES_GTPiS_S_S_PhPb_param_5];
	cvta.to.global.u64 	%rd1, %rd9;
	cvta.to.global.u64 	%rd2, %rd7;
	cvta.to.global.u64 	%rd3, %rd5;
	cvta.to.global.u64 	%rd4, %rd6;
	cvta.to.global.u64 	%rd11, %rd10;
	cvta.to.global.u64 	%rd12, %rd8;
	ld.global.u32 	%r5, [%rd12];
	mov.u32 	%r1, %tid.x;
	add.s32 	%r2, %r5, %r1;
	ld.global.u8 	%rs1, [%rd11];
	setp.eq.s16 	%p5, %rs1, 0;
	@%p5 bra 	$L__BB15_4;
	ld.global.u32 	%r6, [%rd4];
	mul.lo.s32 	%r7, %r6, %r2;
	ld.global.u32 	%r3, [%rd3];
	setp.gt.s32 	%p7, %r7, %r3;
	mov.pred 	%p10, -1;
	@%p7 bra 	$L__BB15_3;
	ld.global.u32 	%r8, [%rd2];
	mul.lo.s32 	%r9, %r8, %r2;
	setp.gt.s32 	%p10, %r9, %r3;
$L__BB15_3:
	selp.u16 	%rs2, 1, 0, %p10;
	cvt.u64.u32 	%rd13, %r1;
	add.s64 	%rd14, %rd1, %rd13;
	st.global.u8 	[%rd14], %rs2;
	bra.uni 	$L__BB15_7;
$L__BB15_4:
	ld.global.u32 	%r10, [%rd4];
	mul.lo.s32 	%r11, %r10, %r2;
	ld.global.u32 	%r4, [%rd3];
	setp.gt.s32 	%p9, %r11, %r4;
	mov.pred 	%p11, -1;
	@%p9 bra 	$L__BB15_6;
	ld.global.u32 	%r12, [%rd2];
	mul.lo.s32 	%r13, %r12, %r2;
	setp.gt.s32 	%p11, %r13, %r4;
$L__BB15_6:
	selp.u16 	%rs3, 1, 0, %p11;
	cvt.u64.u32 	%rd15, %r1;
	add.s64 	%rd16, %rd1, %rd15;
	st.global.u8 	[%rd16], %rs3;
$L__BB15_7:
	ret;

}
	// .globl	_Z25filterBoundMULTIPLIES_LEQPiS_S_S_PhPb
.visible .entry _Z25filterBoundMULTIPLIES_LEQPiS_S_S_PhPb(
	.param .u64 .ptr .align 1 _Z25filterBoundMULTIPLIES_LEQPiS_S_S_PhPb_param_0,
	.param .u64 .ptr .align 1 _Z25filterBoundMULTIPLIES_LEQPiS_S_S_PhPb_param_1,
	.param .u64 .ptr .align 1 _Z25filterBoundMULTIPLIES_LEQPiS_S_S_PhPb_param_2,
	.param .u64 .ptr .align 1 _Z25filterBoundMULTIPLIES_LEQPiS_S_S_PhPb_param_3,
	.param .u64 .ptr .align 1 _Z25filterBoundMULTIPLIES_LEQPiS_S_S_PhPb_param_4,
	.param .u64 .ptr .align 1 _Z25filterBoundMULTIPLIES_LEQPiS_S_S_PhPb_param_5
)
{
	.reg .pred 	%p<12>;
	.reg .b16 	%rs<4>;
	.reg .b32 	%r<14>;
	.reg .b64 	%rd<17>;

	ld.param.u64 	%rd5, [_Z25filterBoundMULTIPLIES_LEQPiS_S_S_PhPb_param_0];
	ld.param.u64 	%rd6, [_Z25filterBoundMULTIPLIES_LEQPiS_S_S_PhPb_param_1];
	ld.param.u64 	%rd7, [_Z25filterBoundMULTIPLIES_LEQPiS_S_S_PhPb_param_2];
	ld.param.u64 	%rd8, [_Z25filterBoundMULTIPLIES_LEQPiS_S_S_PhPb_param_3];
	ld.param.u64 	%rd9, [_Z25filterBoundMULTIPLIES_LEQPiS_S_S_PhPb_param_4];
	ld.param.u64 	%rd10, [_Z25filterBoundMULTIPLIES_LEQPiS_S_S_PhPb_param_5];
	cvta.to.global.u64 	%rd1, %rd9;
	cvta.to.global.u64 	%rd2, %rd7;
	cvta.to.global.u64 	%rd3, %rd5;
	cvta.to.global.u64 	%rd4, %rd6;
	cvta.to.global.u64 	%rd11, %rd10;
	cvta.to.global.u64 	%rd12, %rd8;
	ld.global.u32 	%r5, [%rd12];
	mov.u32 	%r1, %tid.x;
	add.s32 	%r2, %r5, %r1;
	ld.global.u8 	%rs1, [%rd11];
	setp.eq.s16 	%p5, %rs1, 0;
	@%p5 bra 	$L__BB16_4;
	ld.global.u32 	%r6, [%rd4];
	mul.lo.s32 	%r7, %r6, %r2;
	ld.global.u32 	%r3, [%rd3];
	setp.le.s32 	%p7, %r7, %r3;
	mov.pred 	%p10, -1;
	@%p7 bra 	$L__BB16_3;
	ld.global.u32 	%r8, [%rd2];
	mul.lo.s32 	%r9, %r8, %r2;
	setp.le.s32 	%p10, %r9, %r3;
$L__BB16_3:
	selp.u16 	%rs2, 1, 0, %p10;
	cvt.u64.u32 	%rd13, %r1;
	add.s64 	%rd14, %rd1, %rd13;
	st.global.u8 	[%rd14], %rs2;
	bra.uni 	$L__BB16_7;
$L__BB16_4:
	ld.global.u32 	%r10, [%rd4];
	mul.lo.s32 	%r11, %r10, %r2;
	ld.global.u32 	%r4, [%rd3];
	setp.le.s32 	%p9, %r11, %r4;
	mov.pred 	%p11, -1;
	@%p9 bra 	$L__BB16_6;
	ld.global.u32 	%r12, [%rd2];
	mul.lo.s32 	%r13, %r12, %r2;
	setp.le.s32 	%p11, %r13, %r4;
$L__BB16_6:
	selp.u16 	%rs3, 1, 0, %p11;
	cvt.u64.u32 	%rd15, %r1;
	add.s64 	%rd16, %rd1, %rd15;
	st.global.u8 	[%rd16], %rs3;
$L__BB16_7:
	ret;

}
	// .globl	_Z24filterBoundMULTIPLIES_LTPiS_S_S_PhPb
.visible .entry _Z24filterBoundMULTIPLIES_LTPiS_S_S_PhPb(
	.param .u64 .ptr .align 1 _Z24filterBoundMULTIPLIES_LTPiS_S_S_PhPb_param_0,
	.param .u64 .ptr .align 1 _Z24filterBoundMULTIPLIES_LTPiS_S_S_PhPb_param_1,
	.param .u64 .ptr .align 1 _Z24filterBoundMULTIPLIES_LTPiS_S_S_PhPb_param_2,
	.param .u64 .ptr .align 1 _Z24filterBoundMULTIPLIES_LTPiS_S_S_PhPb_param_3,
	.param .u64 .ptr .align 1 _Z24filterBoundMULTIPLIES_LTPiS_S_S_PhPb_param_4,
	.param .u64 .ptr .align 1 _Z24filterBoundMULTIPLIES_LTPiS_S_S_PhPb_param_5
)
{
	.reg .pred 	%p<12>;
	.reg .b16 	%rs<4>;
	.reg .b32 	%r<14>;
	.reg .b64 	%rd<17>;

	ld.param.u64 	%rd5, [_Z24filterBoundMULTIPLIES_LTPiS_S_S_PhPb_param_0];
	ld.param.u64 	%rd6, [_Z24filterBoundMULTIPLIES_LTPiS_S_S_PhPb_param_1];
	ld.param.u64 	%rd7, [_Z24filterBoundMULTIPLIES_LTPiS_S_S_PhPb_param_2];
	ld.param.u64 	%rd8, [_Z24filterBoundMULTIPLIES_LTPiS_S_S_PhPb_param_3];
	ld.param.u64 	%rd9, [_Z24filterBoundMULTIPLIES_LTPiS_S_S_PhPb_param_4];
	ld.param.u64 	%rd10, [_Z24filterBoundMULTIPLIES_LTPiS_S_S_PhPb_param_5];
	cvta.to.global.u64 	%rd1, %rd9;
	cvta.to.global.u64 	%rd2, %rd7;
	cvta.to.global.u64 	%rd3, %rd5;
	cvta.to.global.u64 	%rd4, %rd6;
	cvta.to.global.u64 	%rd11, %rd10;
	cvta.to.global.u64 	%rd12, %rd8;
	ld.global.u32 	%r5, [%rd12];
	mov.u32 	%r1, %tid.x;
	add.s32 	%r2, %r5, %r1;
	ld.global.u8 	%rs1, [%rd11];
	setp.eq.s16 	%p5, %rs1, 0;
	@%p5 bra 	$L__BB17_4;
	ld.global.u32 	%r6, [%rd4];
	mul.lo.s32 	%r7, %r6, %r2;
	ld.global.u32 	%r3, [%rd3];
	setp.lt.s32 	%p7, %r7, %r3;
	mov.pred 	%p10, -1;
	@%p7 bra 	$L__BB17_3;
	ld.global.u32 	%r8, [%rd2];
	mul.lo.s32 	%r9, %r8, %r2;
	setp.lt.s32 	%p10, %r9, %r3;
$L__BB17_3:
	selp.u16 	%rs2, 1, 0, %p10;
	cvt.u64.u32 	%rd13, %r1;
	add.s64 	%rd14, %rd1, %rd13;
	st.global.u8 	[%rd14], %rs2;
	bra.uni 	$L__BB17_7;
$L__BB17_4:
	ld.global.u32 	%r10, [%rd4];
	mul.lo.s32 	%r11, %r10, %r2;
	ld.global.u32 	%r4, [%rd3];
	setp.lt.s32 	%p9, %r11, %r4;
	mov.pred 	%p11, -1;
	@%p9 bra 	$L__BB17_6;
	ld.global.u32 	%r12, [%rd2];
	mul.lo.s32 	%r13, %r12, %r2;
	setp.lt.s32 	%p11, %r13, %r4;
$L__BB17_6:
	selp.u16 	%rs3, 1, 0, %p11;
	cvt.u64.u32 	%rd15, %r1;
	add.s64 	%rd16, %rd1, %rd15;
	st.global.u8 	[%rd16], %rs3;
$L__BB17_7:
	ret;

}
	// .globl	_Z21filterBoundDIVIDES_EQPiS_S_S_PhPb
.visible .entry _Z21filterBoundDIVIDES_EQPiS_S_S_PhPb(
	.param .u64 .ptr .align 1 _Z21filterBoundDIVIDES_EQPiS_S_S_PhPb_param_0,
	.param .u64 .ptr .align 1 _Z21filterBoundDIVIDES_EQPiS_S_S_PhPb_param_1,
	.param .u64 .ptr .align 1 _Z21filterBoundDIVIDES_EQPiS_S_S_PhPb_param_2,
	.param .u64 .ptr .align 1 _Z21filterBoundDIVIDES_EQPiS_S_S_PhPb_param_3,
	.param .u64 .ptr .align 1 _Z21filterBoundDIVIDES_EQPiS_S_S_PhPb_param_4,
	.param .u64 .ptr .align 1 _Z21filterBoundDIVIDES_EQPiS_S_S_PhPb_param_5
)
{
	.reg .pred 	%p<12>;
	.reg .b16 	%rs<4>;
	.reg .b32 	%r<14>;
	.reg .b64 	%rd<17>;

	ld.param.u64 	%rd5, [_Z21filterBoundDIVIDES_EQPiS_S_S_PhPb_param_0];
	ld.param.u64 	%rd6, [_Z21filterBoundDIVIDES_EQPiS_S_S_PhPb_param_1];
	ld.param.u64 	%rd7, [_Z21filterBoundDIVIDES_EQPiS_S_S_PhPb_param_2];
	ld.param.u64 	%rd8, [_Z21filterBoundDIVIDES_EQPiS_S_S_PhPb_param_3];
	ld.param.u64 	%rd9, [_Z21filterBoundDIVIDES_EQPiS_S_S_PhPb_param_4];
	ld.param.u64 	%rd10, [_Z21filterBoundDIVIDES_EQPiS_S_S_PhPb_param_5];
	cvta.to.global.u64 	%rd1, %rd9;
	cvta.to.global.u64 	%rd2, %rd7;
	cvta.to.global.u64 	%rd3, %rd5;
	cvta.to.global.u64 	%rd4, %rd6;
	cvta.to.global.u64 	%rd11, %rd10;
	cvta.to.global.u64 	%rd12, %rd8;
	ld.global.u32 	%r5, [%rd12];
	mov.u32 	%r1, %tid.x;
	add.s32 	%r2, %r5, %r1;
	ld.global.u8 	%rs1, [%rd11];
	setp.eq.s16 	%p5, %rs1, 0;
	@%p5 bra 	$L__BB18_4;
	ld.global.u32 	%r6, [%rd4];
	div.s32 	%r7, %r2, %r6;
	ld.global.u32 	%r3, [%rd3];
	setp.eq.s32 	%p7, %r7, %r3;
	mov.pred 	%p10, -1;
	@%p7 bra 	$L__BB18_3;
	ld.global.u32 	%r8, [%rd2];
	div.s32 	%r9, %r2, %r8;
	setp.eq.s32 	%p10, %r9, %r3;
$L__BB18_3:
	selp.u16 	%rs2, 1, 0, %p10;
	cvt.u64.u32 	%rd13, %r1;
	add.s64 	%rd14, %rd1, %rd13;
	st.global.u8 	[%rd14], %rs2;
	bra.uni 	$L__BB18_7;
$L__BB18_4:
	ld.global.u32 	%r10, [%rd4];
	div.s32 	%r11, %r10, %r2;
	ld.global.u32 	%r4, [%rd3];
	setp.eq.s32 	%p9, %r11, %r4;
	mov.pred 	%p11, -1;
	@%p9 bra 	$L__BB18_6;
	ld.global.u32 	%r12, [%rd2];
	div.s32 	%r13, %r12, %r2;
	setp.eq.s32 	%p11, %r13, %r4;
$L__BB18_6:
	selp.u16 	%rs3, 1, 0, %p11;
	cvt.u64.u32 	%rd15, %r1;
	add.s64 	%rd16, %rd1, %rd15;
	st.global.u8 	[%rd16], %rs3;
$L__BB18_7:
	ret;

}
	// .globl	_Z22filterBoundDIVIDES_NEQPiS_S_S_PhPb
.visible .entry _Z22filterBoundDIVIDES_NEQPiS_S_S_PhPb(
	.param .u64 .ptr .align 1 _Z22filterBoundDIVIDES_NEQPiS_S_S_PhPb_param_0,
	.param .u64 .ptr .align 1 _Z22filterBoundDIVIDES_NEQPiS_S_S_PhPb_param_1,
	.param .u64 .ptr .align 1 _Z22filterBoundDIVIDES_NEQPiS_S_S_PhPb_param_2,
	.param .u64 .ptr .align 1 _Z22filterBoundDIVIDES_NEQPiS_S_S_PhPb_param_3,
	.param .u64 .ptr .align 1 _Z22filterBoundDIVIDES_NEQPiS_S_S_PhPb_param_4,
	.param .u64 .ptr .align 1 _Z22filterBoundDIVIDES_NEQPiS_S_S_PhPb_param_5
)
{
	.reg .pred 	%p<12>;
	.reg .b16 	%rs<4>;
	.reg .b32 	%r<14>;
	.reg .b64 	%rd<17>;

	ld.param.u64 	%rd5, [_Z22filterBoundDIVIDES_NEQPiS_S_S_PhPb_param_0];
	ld.param.u64 	%rd6, [_Z22filterBoundDIVIDES_NEQPiS_S_S_PhPb_param_1];
	ld.param.u64 	%rd7, [_Z22filterBoundDIVIDES_NEQPiS_S_S_PhPb_param_2];
	ld.param.u64 	%rd8, [_Z22filterBoundDIVIDES_NEQPiS_S_S_PhPb_param_3];
	ld.param.u64 	%rd9, [_Z22filterBoundDIVIDES_NEQPiS_S_S_PhPb_param_4];
	ld.param.u64 	%rd10, [_Z22filterBoundDIVIDES_NEQPiS_S_S_PhPb_param_5];
	cvta.to.global.u64 	%rd1, %rd9;
	cvta.to.global.u64 	%rd2, %rd7;
	cvta.to.global.u64 	%rd3, %rd5;
	cvta.to.global.u64 	%rd4, %rd6;
	cvta.to.global.u64 	%rd11, %rd10;
	cvta.to.global.u64 	%rd12, %rd8;
	ld.global.u32 	%r5, [%rd12];
	mov.u32 	%r1, %tid.x;
	add.s32 	%r2, %r5, %r1;
	ld.global.u8 	%rs1, [%rd11];
	setp.eq.s16 	%p5, %rs1, 0;
	@%p5 bra 	$L__BB19_4;
	ld.global.u32 	%r6, [%rd4];
	div.s32 	%r3, %r2, %r6;
	ld.global.u32 	%r7, [%rd3];
	setp.ne.s32 	%p7, %r3, %r7;
	mov.pred 	%p10, -1;
	@%p7 bra 	$L__BB19_3;
	ld.global.u32 	%r8, [%rd2];
	div.s32 	%r9, %r2, %r8;
	setp.ne.s32 	%p10, %r9, %r3;
$L__BB19_3:
	selp.u16 	%rs2, 1, 0, %p10;
	cvt.u64.u32 	%rd13, %r1;
	add.s64 	%rd14, %rd1, %rd13;
	st.global.u8 	[%rd14], %rs2;
	bra.uni 	$L__BB19_7;
$L__BB19_4:
	ld.global.u32 	%r10, [%rd4];
	div.s32 	%r4, %r10, %r2;
	ld.global.u32 	%r11, [%rd3];
	setp.ne.s32 	%p9, %r4, %r11;
	mov.pred 	%p11, -1;
	@%p9 bra 	$L__BB19_6;
	ld.global.u32 	%r12, [%rd2];
	div.s32 	%r13, %r12, %r2;
	setp.ne.s32 	%p11, %r13, %r4;
$L__BB19_6:
	selp.u16 	%rs3, 1, 0, %p11;
	cvt.u64.u32 	%rd15, %r1;
	add.s64 	%rd16, %rd1, %rd15;
	st.global.u8 	[%rd16], %rs3;
$L__BB19_7:
	ret;

}
	// .globl	_Z22filterBoundDIVIDES_GEQPiS_S_S_PhPb
.visible .entry _Z22filterBoundDIVIDES_GEQPiS_S_S_PhPb(
	.param .u64 .ptr .align 1 _Z22filterBoundDIVIDES_GEQPiS_S_S_PhPb_param_0,
	.param .u64 .ptr .align 1 _Z22filterBoundDIVIDES_GEQPiS_S_S_PhPb_param_1,
	.param .u64 .ptr .align 1 _Z22filterBoundDIVIDES_GEQPiS_S_S_PhPb_param_2,
	.param .u64 .ptr .align 1 _Z22filterBoundDIVIDES_GEQPiS_S_S_PhPb_param_3,
	.param .u64 .ptr .align 1 _Z22filterBoundDIVIDES_GEQPiS_S_S_PhPb_param_4,
	.param .u64 .ptr .align 1 _Z22filterBoundDIVIDES_GEQPiS_S_S_PhPb_param_5
)
{
	.reg .pred 	%p<12>;
	.reg .b16 	%rs<4>;
	.reg .b32 	%r<14>;
	.reg .b64 	%rd<17>;

	ld.param.u64 	%rd5, [_Z22filterBoundDIVIDES_GEQPiS_S_S_PhPb_param_0];
	ld.param.u64 	%rd6, [_Z22filterBoundDIVIDES_GEQPiS_S_S_PhPb_param_1];
	ld.param.u64 	%rd7, [_Z22filterBoundDIVIDES_GEQPiS_S_S_PhPb_param_2];
	ld.param.u64 	%rd8, [_Z22filterBoundDIVIDES_GEQPiS_S_S_PhPb_param_3];
	ld.param.u64 	%rd9, [_Z22filterBoundDIVIDES_GEQPiS_S_S_PhPb_param_4];
	ld.param.u64 	%rd10, [_Z22filterBoundDIVIDES_GEQPiS_S_S_PhPb_param_5];
	cvta.to.global.u64 	%rd1, %rd9;
	cvta.to.global.u64 	%rd2, %rd7;
	cvta.to.global.u64 	%rd3, %rd5;
	cvta.to.global.u64 	%rd4, %rd6;
	cvta.to.global.u64 	%rd11, %rd10;
	cvta.to.global.u64 	%rd12, %rd8;
	ld.global.u32 	%r5, [%rd12];
	mov.u32 	%r1, %tid.x;
	add.s32 	%r2, %r5, %r1;
	ld.global.u8 	%rs1, [%rd11];
	setp.eq.s16 	%p5, %rs1, 0;
	@%p5 bra 	$L__BB20_4;
	ld.global.u32 	%r6, [%rd4];
	div.s32 	%r7, %r2, %r6;
	ld.global.u32 	%r3, [%rd3];
	setp.ge.s32 	%p7, %r7, %r3;
	mov.pred 	%p10, -1;
	@%p7 bra 	$L__BB20_3;
	ld.global.u32 	%r8, [%rd2];
	div.s32 	%r9, %r2, %r8;
	setp.ge.s32 	%p10, %r9, %r3;
$L__BB20_3:
	selp.u16 	%rs2, 1, 0, %p10;
	cvt.u64.u32 	%rd13, %r1;
	add.s64 	%rd14, %rd1, %rd13;
	st.global.u8 	[%rd14], %rs2;
	bra.uni 	$L__BB20_7;
$L__BB20_4:
	ld.global.u32 	%r10, [%rd4];
	div.s32 	%r11, %r10, %r2;
	ld.global.u32 	%r4, [%rd3];
	setp.ge.s32 	%p9, %r11, %r4;
	mov.pred 	%p11, -1;
	@%p9 bra 	$L__BB20_6;
	ld.global.u32 	%r12, [%rd2];
	div.s32 	%r13, %r12, %r2;
	setp.ge.s32 	%p11, %r13, %r4;
$L__BB20_6:
	selp.u16 	%rs3, 1, 0, %p11;
	cvt.u64.u32 	%rd15, %r1;
	add.s64 	%rd16, %rd1, %rd15;
	st.global.u8 	[%rd16], %rs3;
$L__BB20_7:
	ret;

}
	// .globl	_Z21filterBoundDIVIDES_GTPiS_S_S_PhPb
.visible .entry _Z21filterBoundDIVIDES_GTPiS_S_S_PhPb(
	.param .u64 .ptr .align 1 _Z21filterBoundDIVIDES_GTPiS_S_S_PhPb_param_0,
	.param .u64 .ptr .align 1 _Z21filterBoundDIVIDES_GTPiS_S_S_PhPb_param_1,
	.param .u64 .ptr .align 1 _Z21filterBoundDIVIDES_GTPiS_S_S_PhPb_param_2,
	.param .u64 .ptr .align 1 _Z21filterBoundDIVIDES_GTPiS_S_S_PhPb_param_3,
	.param .u64 .ptr .align 1 _Z21filterBoundDIVIDES_GTPiS_S_S_PhPb_param_4,
	.param .u64 .ptr .align 1 _Z21filterBoundDIVIDES_GTPiS_S_S_PhPb_param_5
)
{
	.reg .pred 	%p<12>;
	.reg .b16 	%rs<4>;
	.reg .b32 	%r<14>;
	.reg .b64 	%rd<17>;

	ld.param.u64 	%rd5, [_Z21filterBoundDIVIDES_GTPiS_S_S_PhPb_param_0];
	ld.param.u64 	%rd6, [_Z21filterBoundDIVIDES_GTPiS_S_S_PhPb_param_1];
	ld.param.u64 	%rd7, [_Z21filterBoundDIVIDES_GTPiS_S_S_PhPb_param_2];
	ld.param.u64 	%rd8, [_Z21filterBoundDIVIDES_GTPiS_S_S_PhPb_param_3];
	ld.param.u64 	%rd9, [_Z21filterBoundDIVIDES_GTPiS_S_S_PhPb_param_4];
	ld.param.u64 	%rd10, [_Z21filterBoundDIVIDES_GTPiS_S_S_PhPb_param_5];
	cvta.to.global.u64 	%rd1, %rd9;
	cvta.to.global.u64 	%rd2, %rd7;
	cvta.to.global.u64 	%rd3, %rd5;
	cvta.to.global.u64 	%rd4, %rd6;
	cvta.to.global.u64 	%rd11, %rd10;
	cvta.to.global.u64 	%rd12, %rd8;
	ld.global.u32 	%r5, [%rd12];
	mov.u32 	%r1, %tid.x;
	add.s32 	%r2, %r5, %r1;
	ld.global.u8 	%rs1, [%rd11];
	setp.eq.s16 	%p5, %rs1, 0;
	@%p5 bra 	$L__BB21_4;
	ld.global.u32 	%r6, [%rd4];
	div.s32 	%r7, %r2, %r6;
	ld.global.u32 	%r3, [%rd3];
	setp.gt.s32 	%p7, %r7, %r3;
	mov.pred 	%p10, -1;
	@%p7 bra 	$L__BB21_3;
	ld.global.u32 	%r8, [%rd2];
	div.s32 	%r9, %r2, %r8;
	setp.gt.s32 	%p10, %r9, %r3;
$L__BB21_3:
	selp.u16 	%rs2, 1, 0, %p10;
	cvt.u64.u32 	%rd13, %r1;
	add.s64 	%rd14, %rd1, %rd13;
	st.global.u8 	[%rd14], %rs2;
	bra.uni 	$L__BB21_7;
$L__BB21_4:
	ld.global.u32 	%r10, [%rd4];
	div.s32 	%r11, %r10, %r2;
	ld.global.u32 	%r4, [%rd3];
	setp.gt.s32 	%p9, %r11, %r4;
	mov.pred 	%p11, -1;
	@%p9 bra 	$L__BB21_6;
	ld.global.u32 	%r12, [%rd2];
	div.s32 	%r13, %r12, %r2;
	setp.gt.s32 	%p11, %r13, %r4;
$L__BB21_6:
	selp.u16 	%rs3, 1, 0, %p11;
	cvt.u64.u32 	%rd15, %r1;
	add.s64 	%rd16, %rd1, %rd15;
	st.global.u8 	[%rd16], %rs3;
$L__BB21_7:
	ret;

}
	// .globl	_Z22filterBoundDIVIDES_LEQPiS_S_S_PhPb
.visible .entry _Z22filterBoundDIVIDES_LEQPiS_S_S_PhPb(
	.param .u64 .ptr .align 1 _Z22filterBoundDIVIDES_LEQPiS_S_S_PhPb_param_0,
	.param .u64 .ptr .align 1 _Z22filterBoundDIVIDES_LEQPiS_S_S_PhPb_param_1,
	.param .u64 .ptr .align 1 _Z22filterBoundDIVIDES_LEQPiS_S_S_PhPb_param_2,
	.param .u64 .ptr .align 1 _Z22filterBoundDIVIDES_LEQPiS_S_S_PhPb_param_3,
	.param .u64 .ptr .align 1 _Z22filterBoundDIVIDES_LEQPiS_S_S_PhPb_param_4,
	.param .u64 .ptr .align 1 _Z22filterBoundDIVIDES_LEQPiS_S_S_PhPb_param_5
)
{
	.reg .pred 	%p<12>;
	.reg .b16 	%rs<4>;
	.reg .b32 	%r<14>;
	.reg .b64 	%rd<17>;

	ld.param.u64 	%rd5, [_Z22filterBoundDIVIDES_LEQPiS_S_S_PhPb_param_0];
	ld.param.u64 	%rd6, [_Z22filterBoundDIVIDES_LEQPiS_S_S_PhPb_param_1];
	ld.param.u64 	%rd7, [_Z22filterBoundDIVIDES_LEQPiS_S_S_PhPb_param_2];
	ld.param.u64 	%rd8, [_Z22filterBoundDIVIDES_LEQPiS_S_S_PhPb_param_3];
	ld.param.u64 	%rd9, [_Z22filterBoundDIVIDES_LEQPiS_S_S_PhPb_param_4];
	ld.param.u64 	%rd10, [_Z22filterBoundDIVIDES_LEQPiS_S_S_PhPb_param_5];
	cvta.to.global.u64 	%rd1, %rd9;
	cvta.to.global.u64 	%rd2, %rd7;
	cvta.to.global.u64 	%rd3, %rd5;
	cvta.to.global.u64 	%rd4, %rd6;
	cvta.to.global.u64 	%rd11, %rd10;
	cvta.to.global.u64 	%rd12, %rd8;
	ld.global.u32 	%r5, [%rd12];
	mov.u32 	%r1, %tid.x;
	add.s32 	%r2, %r5, %r1;
	ld.global.u8 	%rs1, [%rd11];
	setp.eq.s16 	%p5, %rs1, 0;
	@%p5 bra 	$L__BB22_4;
	ld.global.u32 	%r6, [%rd4];
	div.s32 	%r7, %r2, %r6;
	ld.global.u32 	%r3, [%rd3];
	setp.le.s32 	%p7, %r7, %r3;
	mov.pred 	%p10, -1;
	@%p7 bra 	$L__BB22_3;
	ld.global.u32 	%r8, [%rd2];
	div.s32 	%r9, %r2, %r8;
	setp.le.s32 	%p10, %r9, %r3;
$L__BB22_3:
	selp.u16 	%rs2, 1, 0, %p10;
	cvt.u64.u32 	%rd13, %r1;
	add.s64 	%rd14, %rd1, %rd13;
	st.global.u8 	[%rd14], %rs2;
	bra.uni 	$L__BB22_7;
$L__BB22_4:
	ld.global.u32 	%r10, [%rd4];
	div.s32 	%r11, %r10, %r2;
	ld.global.u32 	%r4, [%rd3];
	setp.le.s32 	%p9, %r11, %r4;
	mov.pred 	%p11, -1;
	@%p9 bra 	$L__BB22_6;
	ld.global.u32 	%r12, [%rd2];
	div.s32 	%r13, %r12, %r2;
	setp.le.s32 	%p11, %r13, %r4;
$L__BB22_6:
	selp.u16 	%rs3, 1, 0, %p11;
	cvt.u64.u32 	%rd15, %r1;
	add.s64 	%rd16, %rd1, %rd15;
	st.global.u8 	[%rd16], %rs3;
$L__BB22_7:
	ret;

}
	// .globl	_Z21filterBoundDIVIDES_LTPiS_S_S_PhPb
.visible .entry _Z21filterBoundDIVIDES_LTPiS_S_S_PhPb(
	.param .u64 .ptr .align 1 _Z21filterBoundDIVIDES_LTPiS_S_S_PhPb_param_0,
	.param .u64 .ptr .align 1 _Z21filterBoundDIVIDES_LTPiS_S_S_PhPb_param_1,
	.param .u64 .ptr .align 1 _Z21filterBoundDIVIDES_LTPiS_S_S_PhPb_param_2,
	.param .u64 .ptr .align 1 _Z21filterBoundDIVIDES_LTPiS_S_S_PhPb_param_3,
	.param .u64 .ptr .align 1 _Z21filterBoundDIVIDES_LTPiS_S_S_PhPb_param_4,
	.param .u64 .ptr .align 1 _Z21filterBoundDIVIDES_LTPiS_S_S_PhPb_param_5
)
{
	.reg .pred 	%p<12>;
	.reg .b16 	%rs<4>;
	.reg .b32 	%r<14>;
	.reg .b64 	%rd<17>;

	ld.param.u64 	%rd5, [_Z21filterBoundDIVIDES_LTPiS_S_S_PhPb_param_0];
	ld.param.u64 	%rd6, [_Z21filterBoundDIVIDES_LTPiS_S_S_PhPb_param_1];
	ld.param.u64 	%rd7, [_Z21filterBoundDIVIDES_LTPiS_S_S_PhPb_param_2];
	ld.param.u64 	%rd8, [_Z21filterBoundDIVIDES_LTPiS_S_S_PhPb_param_3];
	ld.param.u64 	%rd9, [_Z21filterBoundDIVIDES_LTPiS_S_S_PhPb_param_4];
	ld.param.u64 	%rd10, [_Z21filterBoundDIVIDES_LTPiS_S_S_PhPb_param_5];
	cvta.to.global.u64 	%rd1, %rd9;
	cvta.to.global.u64 	%rd2, %rd7;
	cvta.to.global.u64 	%rd3, %rd5;
	cvta.to.global.u64 	%rd4, %rd6;
	cvta.to.global.u64 	%rd11, %rd10;
	cvta.to.global.u64 	%rd12, %rd8;
	ld.global.u32 	%r5, [%rd12];
	mov.u32 	%r1, %tid.x;
	add.s32 	%r2, %r5, %r1;
	ld.global.u8 	%rs1, [%rd11];
	setp.eq.s16 	%p5, %rs1, 0;
	@%p5 bra 	$L__BB23_4;
	ld.global.u32 	%r6, [%rd4];
	div.s32 	%r7, %r2, %r6;
	ld.global.u32 	%r3, [%rd3];
	setp.lt.s32 	%p7, %r7, %r3;
	mov.pred 	%p10, -1;
	@%p7 bra 	$L__BB23_3;
	ld.global.u32 	%r8, [%rd2];
	div.s32 	%r9, %r2, %r8;
	setp.lt.s32 	%p10, %r9, %r3;
$L__BB23_3:
	selp.u16 	%rs2, 1, 0, %p10;
	cvt.u64.u32 	%rd13, %r1;
	add.s64 	%rd14, %rd1, %rd13;
	st.global.u8 	[%rd14], %rs2;
	bra.uni 	$L__BB23_7;
$L__BB23_4:
	ld.global.u32 	%r10, [%rd4];
	div.s32 	%r11, %r10, %r2;
	ld.global.u32 	%r4, [%rd3];
	setp.lt.s32 	%p9, %r11, %r4;
	mov.pred 	%p11, -1;
	@%p9 bra 	$L__BB23_6;
	ld.global.u32 	%r12, [%rd2];
	div.s32 	%r13, %r12, %r2;
	setp.lt.s32 	%p11, %r13, %r4;
$L__BB23_6:
	selp.u16 	%rs3, 1, 0, %p11;
	cvt.u64.u32 	%rd15, %r1;
	add.s64 	%rd16, %rd1, %rd15;
	st.global.u8 	[%rd16], %rs3;
$L__BB23_7:
	ret;

}
	// .globl	_Z13sumMatrixRowsPhPjS_
.visible .entry _Z13sumMatrixRowsPhPjS_(
	.param .u64 .ptr .align 1 _Z13sumMatrixRowsPhPjS__param_0,
	.param .u64 .ptr .align 1 _Z13sumMatrixRowsPhPjS__param_1,
	.param .u64 .ptr .align 1 _Z13sumMatrixRowsPhPjS__param_2
)
{
	.reg .pred 	%p<3>;
	.reg .b16 	%rs<7>;
	.reg .b32 	%r<11>;
	.reg .b64 	%rd<11>;

	ld.param.u64 	%rd4, [_Z13sumMatrixRowsPhPjS__param_0];
	ld.param.u64 	%rd5, [_Z13sumMatrixRowsPhPjS__param_1];
	ld.param.u64 	%rd6, [_Z13sumMatrixRowsPhPjS__param_2];
	cvta.to.global.u64 	%rd1, %rd5;
	cvta.to.global.u64 	%rd7, %rd6;
	mov.u32 	%r1, %tid.x;
	cvt.u64.u32 	%rd8, %r1;
	add.s64 	%rd2, %rd7, %rd8;
	mov.b16 	%rs3, 0;
	st.global.u8 	[%rd2], %rs3;
	ld.global.u32 	%r9, [%rd1];
	setp.eq.s32 	%p1, %r9, 0;
	@%p1 bra 	$L__BB24_3;
	cvta.to.global.u64 	%rd3, %rd4;
	mov.b32 	%r10, 0;
	mov.b16 	%rs6, 0;
$L__BB24_2:
	mad.lo.s32 	%r8, %r9, %r1, %r10;
	cvt.u64.u32 	%rd9, %r8;
	add.s64 	%rd10, %rd3, %rd9;
	ld.global.u8 	%rs5, [%rd10];
	add.s16 	%rs6, %rs6, %rs5;
	st.global.u8 	[%rd2], %rs6;
	add.s32 	%r10, %r10, 1;
	ld.global.u32 	%r9, [%rd1];
	setp.lt.u32 	%p2, %r10, %r9;
	@%p2 bra 	$L__BB24_2;
$L__BB24_3:
	ret;

}
	// .globl	_Z21filterDomainMINUS_NEQPiPjS_S_PhS1_Pb
.visible .entry _Z21filterDomainMINUS_NEQPiPjS_S_PhS1_Pb(
	.param .u64 .ptr .align 1 _Z21filterDomainMINUS_NEQPiPjS_S_PhS1_Pb_param_0,
	.param .u64 .ptr .align 1 _Z21filterDomainMINUS_NEQPiPjS_S_PhS1_Pb_param_1,
	.param .u64 .ptr .align 1 _Z21filterDomainMINUS_NEQPiPjS_S_PhS1_Pb_param_2,
	.param .u64 .ptr .align 1 _Z21filterDomainMINUS_NEQPiPjS_S_PhS1_Pb_param_3,
	.param .u64 .ptr .align 1 _Z21filterDomainMINUS_NEQPiPjS_S_PhS1_Pb_param_4,
	.param .u64 .ptr .align 1 _Z21filterDomainMINUS_NEQPiPjS_S_PhS1_Pb_param_5,
	.param .u64 .ptr .align 1 _Z21filterDomainMINUS_NEQPiPjS_S_PhS1_Pb_param_6
)
{
	.reg .pred 	%p<12>;
	.reg .b16 	%rs<6>;
	.reg .b32 	%r<19>;
	.reg .b64 	%rd<23>;

	ld.param.u64 	%rd4, [_Z21filterDomainMINUS_NEQPiPjS_S_PhS1_Pb_param_0];
	ld.param.u64 	%rd5, [_Z21filterDomainMINUS_NEQPiPjS_S_PhS1_Pb_param_1];
	ld.param.u64 	%rd6, [_Z21filterDomainMINUS_NEQPiPjS_S_PhS1_Pb_param_2];
	ld.param.u64 	%rd7, [_Z21filterDomainMINUS_NEQPiPjS_S_PhS1_Pb_param_3];
	ld.param.u64 	%rd8, [_Z21filterDomainMINUS_NEQPiPjS_S_PhS1_Pb_param_4];
	ld.param.u64 	%rd9, [_Z21filterDomainMINUS_NEQPiPjS_S_PhS1_Pb_param_5];
	ld.param.u64 	%rd10, [_Z21filterDomainMINUS_NEQPiPjS_S_PhS1_Pb_param_6];
	cvta.to.global.u64 	%rd1, %rd9;
	cvta.to.global.u64 	%rd2, %rd4;
	cvta.to.global.u64 	%rd3, %rd8;
	cvta.to.global.u64 	%rd11, %rd10;
	cvta.to.global.u64 	%rd12, %rd5;
	cvta.to.global.u64 	%rd13, %rd7;
	cvta.to.global.u64 	%rd14, %rd6;
	mov.u32 	%r5, %ctaid.y;
	mov.u32 	%r6, %ntid.y;
	mov.u32 	%r7, %tid.y;
	mad.lo.s32 	%r8, %r5, %r6, %r7;
	mov.u32 	%r9, %ctaid.x;
	mov.u32 	%r10, %ntid.x;
	mov.u32 	%r11, %tid.x;
	mad.lo.s32 	%r1, %r9, %r10, %r11;
	ld.global.u32 	%r12, [%rd14];
	add.s32 	%r2, %r12, %r7;
	ld.global.u32 	%r13, [%rd13];
	add.s32 	%r3, %r13, %r11;
	ld.global.u32 	%r14, [%rd12];
	mad.lo.s32 	%r4, %r14, %r8, %r1;
	ld.global.u8 	%rs1, [%rd11];
	setp.eq.s16 	%p5, %rs1, 0;
	@%p5 bra 	$L__BB25_4;
	cvt.s64.s32 	%rd15, %r1;
	add.s64 	%rd16, %rd3, %rd15;
	ld.global.u8 	%rs2, [%rd16];
	setp.eq.s16 	%p7, %rs2, 0;
	mov.pred 	%p10, 0;
	@%p7 bra 	$L__BB25_3;
	sub.s32 	%r15, %r2, %r3;
	ld.global.u32 	%r16, [%rd2];
	setp.ne.s32 	%p10, %r15, %r16;
$L__BB25_3:
	selp.u16 	%rs3, 1, 0, %p10;
	cvt.s64.s32 	%rd17, %r4;
	add.s64 	%rd18, %rd1, %rd17;
	st.global.u8 	[%rd18], %rs3;
	bra.uni 	$L__BB25_7;
$L__BB25_4:
	cvt.s64.s32 	%rd19, %r1;
	add.s64 	%rd20, %rd3, %rd19;
	ld.global.u8 	%rs4, [%rd20];
	setp.eq.s16 	%p9, %rs4, 0;
	mov.pred 	%p11, 0;
	@%p9 bra 	$L__BB25_6;
	sub.s32 	%r17, %r3, %r2;
	ld.global.u32 	%r18, [%rd2];
	setp.ne.s32 	%p11, %r17, %r18;
$L__BB25_6:
	selp.u16 	%rs5, 1, 0, %p11;
	cvt.s64.s32 	%rd21, %r4;
	add.s64 	%rd22, %rd1, %rd21;
	st.global.u8 	[%rd22], %rs5;
$L__BB25_7:
	ret;

}


// ===== COMPILED SASS (sm_100) =====

	.target	sm_100

	.elftype	@"ET_EXEC"


//--------------------- .note.nv.tkinfo           --------------------------
	.section	.note.nv.tkinfo,"",@"SHT_NOTE"
	.sectionflags	@"SHF_NOTE_NV_TKINFO"
	.tkinfo
        /*0018*/ 	.word	0x00000002
        /*0030*/ 	.string	""
        /*0030*/ 	.string	"ptxas"
        /*0030*/ 	.string	"Cuda compilation tools, release 13.0, V13.0.88"
        /*0030*/ 	.string	"Build cuda_13.0.r13.0/compiler.36424714_0"
        /*0030*/ 	.string	"-arch sm_100 -m 64 "



//--------------------- .note.nv.cuinfo           --------------------------
	.section	.note.nv.cuinfo,"",@"SHT_NOTE"
	.sectionflags	@"SHF_NOTE_NV_CUINFO"
        /*0018*/ 	.short	0x0002
        /*001a*/ 	.short	0x0064
        /*001c*/ 	.short	0x0082
	.zero		2


//--------------------- .nv.info                  --------------------------
	.section	.nv.info,"",@"SHT_CUDA_INFO"
	.align	4


	//----- nvinfo : EIATTR_REGCOUNT
	.align		4
        /*0000*/ 	.byte	0x04, 0x2f
        /*0002*/ 	.short	(.L_1 - .L_0)
	.align		4
.L_0:
        /*0004*/ 	.word	index@(_Z18filterBoundPLUS_EQPiS_S_S_PhPb)
        /*0008*/ 	.word	0x0000000c


	//----- nvinfo : EIATTR_FRAME_SIZE
	.align		4
.L_1:
        /*000c*/ 	.byte	0x04, 0x11
        /*000e*/ 	.short	(.L_3 - .L_2)
	.align		4
.L_2:
        /*0010*/ 	.word	index@(_Z18filterBoundPLUS_EQPiS_S_S_PhPb)
        /*0014*/ 	.word	0x00000000


	//----- nvinfo : EIATTR_REGCOUNT
	.align		4
.L_3:
        /*0018*/ 	.byte	0x04, 0x2f
        /*001a*/ 	.short	(.L_5 - .L_4)
	.align		4
.L_4:
        /*001c*/ 	.word	index@(_Z19filterBoundPLUS_NEQPiS_S_S_PhPb)
        /*0020*/ 	.word	0x0000000e


	//----- nvinfo : EIATTR_FRAME_SIZE
	.align		4
.L_5:
        /*0024*/ 	.byte	0x04, 0x11
        /*0026*/ 	.short	(.L_7 - .L_6)
	.align		4
.L_6:
        /*0028*/ 	.word	index@(_Z19filterBoundPLUS_NEQPiS_S_S_PhPb)
        /*002c*/ 	.word	0x00000000


	//----- nvinfo : EIATTR_REGCOUNT
	.align		4
.L_7:
        /*0030*/ 	.byte	0x04, 0x2f
        /*0032*/ 	.short	(.L_9 - .L_8)
	.align		4
.L_8:
        /*0034*/ 	.word	index@(_Z19filterBoundPLUS_GEQPiS_S_S_PhPb)
        /*0038*/ 	.word	0x0000000c


	//----- nvinfo : EIATTR_FRAME_SIZE
	.align		4
.L_9:
        /*003c*/ 	.byte	0x04, 0x11
        /*003e*/ 	.short	(.L_11 - .L_10)
	.align		4
.L_10:
        /*0040*/ 	.word	index@(_Z19filterBoundPLUS_GEQPiS_S_S_PhPb)
        /*0044*/ 	.word	0x00000000


	//----- nvinfo : EIATTR_REGCOUNT
	.align		4
.L_11:
        /*0048*/ 	.byte	0x04, 0x2f
        /*004a*/ 	.short	(.L_13 - .L_12)
	.align		4
.L_12:
        /*004c*/ 	.word	index@(_Z18filterBoundPLUS_GTPiS_S_S_PhPb)
        /*0050*/ 	.word	0x0000000c


	//----- nvinfo : EIATTR_FRAME_SIZE
	.align		4
.L_13:
        /*0054*/ 	.byte	0x04, 0x11
        /*0056*/ 	.short	(.L_15 - .L_14)
	.align		4
.L_14:
        /*0058*/ 	.word	index@(_Z18filterBoundPLUS_GTPiS_S_S_PhPb)
        /*005c*/ 	.word	0x00000000


	//----- nvinfo : EIATTR_REGCOUNT
	.align		4
.L_15:
        /*0060*/ 	.byte	0x04, 0x2f
        /*0062*/ 	.short	(.L_17 - .L_16)
	.align		4
.L_16:
        /*0064*/ 	.word	index@(_Z19filterBoundPLUS_LEQPiS_S_S_PhPb)
        /*0068*/ 	.word	0x0000000c


	//----- nvinfo : EIATTR_FRAME_SIZE
	.align		4
.L_17:
        /*006c*/ 	.byte	0x04, 0x11
        /*006e*/ 	.short	(.L_19 - .L_18)
	.align		4
.L_18:
        /*0070*/ 	.word	index@(_Z19filterBoundPLUS_LEQPiS_S_S_PhPb)
        /*0074*/ 	.word	0x00000000


	//----- nvinfo : EIATTR_REGCOUNT
	.align		4
.L_19:
        /*0078*/ 	.byte	0x04, 0x2f
        /*007a*/ 	.short	(.L_21 - .L_20)
	.align		4
.L_20:
        /*007c*/ 	.word	index@(_Z18filterBoundPLUS_LTPiS_S_S_PhPb)
        /*0080*/ 	.word	0x0000000c


	//----- nvinfo : EIATTR_FRAME_SIZE
	.align		4
.L_21:
        /*0084*/ 	.byte	0x04, 0x11
        /*0086*/ 	.short	(.L_23 - .L_22)
	.align		4
.L_22:
        /*0088*/ 	.word	index@(_Z18filterBoundPLUS_LTPiS_S_S_PhPb)
        /*008c*/ 	.word	0x00000000


	//----- nvinfo : EIATTR_REGCOUNT
	.align		4
.L_23:
        /*0090*/ 	.byte	0x04, 0x2f
        /*0092*/ 	.short	(.L_25 - .L_24)
	.align		4
.L_24:
        /*0094*/ 	.word	index@(_Z19filterBoundMINUS_EQPiS_S_S_PhPb)
        /*0098*/ 	.word	0x0000000c


	//----- nvinfo : EIATTR_FRAME_SIZE
	.align		4
.L_25:
        /*009c*/ 	.byte	0x04, 0x11
        /*009e*/ 	.short	(.L_27 - .L_26)
	.align		4
.L_26:
        /*00a0*/ 	.word	index@(_Z19filterBoundMINUS_EQPiS_S_S_PhPb)
        /*00a4*/ 	.word	0x00000000


	//----- nvinfo : EIATTR_REGCOUNT
	.align		4
.L_27:
        /*00a8*/ 	.byte	0x04, 0x2f
        /*00aa*/ 	.short	(.L_29 - .L_28)
	.align		4
.L_28:
        /*00ac*/ 	.word	index@(_Z20filterBoundMINUS_NEQPiS_S_S_PhPb)
        /*00b0*/ 	.word	0x0000000e


	//----- nvinfo : EIATTR_FRAME_SIZE
	.align		4
.L_29:
        /*00b4*/ 	.byte	0x04, 0x11
        /*00b6*/ 	.short	(.L_31 - .L_30)
	.align		4
.L_30:
        /*00b8*/ 	.word	index@(_Z20filterBoundMINUS_NEQPiS_S_S_PhPb)
        /*00bc*/ 	.word	0x00000000


	//----- nvinfo : EIATTR_REGCOUNT
	.align		4
.L_31:
        /*00c0*/ 	.byte	0x04, 0x2f
        /*00c2*/ 	.short	(.L_33 - .L_32)
	.align		4
.L_32:
        /*00c4*/ 	.word	index@(_Z20filterBoundMINUS_GEQPiS_S_S_PhPb)
        /*00c8*/ 	.word	0x0000000c


	//----- nvinfo : EIATTR_FRAME_SIZE
	.align		4
.L_33:
        /*00cc*/ 	.byte	0x04, 0x11
        /*00ce*/ 	.short	(.L_35 - .L_34)
	.align		4
.L_34:
        /*00d0*/ 	.word	index@(_Z20filterBoundMINUS_GEQPiS_S_S_PhPb)
        /*00d4*/ 	.word	0x00000000


	//----- nvinfo : EIATTR_REGCOUNT
	.align		4
.L_35:
        /*00d8*/ 	.byte	0x04, 0x2f
        /*00da*/ 	.short	(.L_37 - .L_36)
	.align		4
.L_36:
        /*00dc*/ 	.word	index@(_Z19filterBoundMINUS_GTPiS_S_S_PhPb)
        /*00e0*/ 	.word	0x0000000c


	//----- nvinfo : EIATTR_FRAME_SIZE
	.align		4
.L_37:
        /*00e4*/ 	.byte	0x04, 0x11
        /*00e6*/ 	.short	(.L_39 - .L_38)
	.align		4
.L_38:
        /*00e8*/ 	.word	index@(_Z19filterBoundMINUS_GTPiS_S_S_PhPb)
        /*00ec*/ 	.word	0x00000000


	//----- nvinfo : EIATTR_REGCOUNT
	.align		4
.L_39:
        /*00f0*/ 	.byte	0x04, 0x2f
        /*00f2*/ 	.short	(.L_41 - .L_40)
	.align		4
.L_40:
        /*00f4*/ 	.word	index@(_Z20filterBoundMINUS_LEQPiS_S_S_PhPb)
        /*00f8*/ 	.word	0x0000000c


	//----- nvinfo : EIATTR_FRAME_SIZE
	.align		4
.L_41:
        /*00fc*/ 	.byte	0x04, 0x11
        /*00fe*/ 	.short	(.L_43 - .L_42)
	.align		4
.L_42:
        /*0100*/ 	.word	index@(_Z20filterBoundMINUS_LEQPiS_S_S_PhPb)
        /*0104*/ 	.word	0x00000000


	//----- nvinfo : EIATTR_REGCOUNT
	.align		4
.L_43:
        /*0108*/ 	.byte	0x04, 0x2f
        /*010a*/ 	.short	(.L_45 - .L_44)
	.align		4
.L_44:
        /*010c*/ 	.word	index@(_Z19filterBoundMINUS_LTPiS_S_S_PhPb)
        /*0110*/ 	.word	0x0000000c


	//----- nvinfo : EIATTR_FRAME_SIZE
	.align		4
.L_45:
        /*0114*/ 	.byte	0x04, 0x11
        /*0116*/ 	.short	(.L_47 - .L_46)
	.align		4
.L_46:
        /*0118*/ 	.word	index@(_Z19filterBoundMINUS_LTPiS_S_S_PhPb)
        /*011c*/ 	.word	0x00000000


	//----- nvinfo : EIATTR_REGCOUNT
	.align		4
.L_47:
        /*0120*/ 	.byte	0x04, 0x2f
        /*0122*/ 	.short	(.L_49 - .L_48)
	.align		4
.L_48:
        /*0124*/ 	.word	index@(_Z24filterBoundMULTIPLIES_EQPiS_S_S_PhPb)
        /*0128*/ 	.word	0x0000000c


	//----- nvinfo : EIATTR_FRAME_SIZE
	.align		4
.L_49:
        /*012c*/ 	.byte	0x04, 0x11
        /*012e*/ 	.short	(.L_51 - .L_50)
	.align		4
.L_50:
        /*0130*/ 	.word	index@(_Z24filterBoundMULTIPLIES_EQPiS_S_S_PhPb)
        /*0134*/ 	.word	0x00000000


	//----- nvinfo : EIATTR_REGCOUNT
	.align		4
.L_51:
        /*0138*/ 	.byte	0x04, 0x2f
        /*013a*/ 	.short	(.L_53 - .L_52)
	.align		4
.L_52:
        /*013c*/ 	.word	index@(_Z25filterBoundMULTIPLIES_NEQPiS_S_S_PhPb)
        /*0140*/ 	.word	0x0000000e


	//----- nvinfo : EIATTR_FRAME_SIZE
	.align		4
.L_53:
        /*0144*/ 	.byte	0x04, 0x11
        /*0146*/ 	.short	(.L_55 - .L_54)
	.align		4
.L_54:
        /*0148*/ 	.word	index@(_Z25filterBoundMULTIPLIES_NEQPiS_S_S_PhPb)
        /*014c*/ 	.word	0x00000000


	//----- nvinfo : EIATTR_REGCOUNT
	.align		4
.L_55:
        /*0150*/ 	.byte	0x04, 0x2f
        /*0152*/ 	.short	(.L_57 - .L_56)
	.align		4
.L_56:
        /*0154*/ 	.word	index@(_Z25filterBoundMULTIPLIES_GEQPiS_S_S_PhPb)
        /*0158*/ 	.word	0x0000000c


	//----- nvinfo : EIATTR_FRAME_SIZE
	.align		4
.L_57:
        /*015c*/ 	.byte	0x04, 0x11
        /*015e*/ 	.short	(.L_59 - .L_58)
	.align		4
.L_58:
        /*0160*/ 	.word	index@(_Z25filterBoundMULTIPLIES_GEQPiS_S_S_PhPb)
        /*0164*/ 	.word	0x00000000


	//----- nvinfo : EIATTR_REGCOUNT
	.align		4
.L_59:
        /*0168*/ 	.byte	0x04, 0x2f
        /*016a*/ 	.short	(.L_61 - .L_60)
	.align		4
.L_60:
        /*016c*/ 	.word	index@(_Z24filterBoundMULTIPLIES_GTPiS_S_S_PhPb)
        /*0170*/ 	.word	0x0000000c


	//----- nvinfo : EIATTR_FRAME_SIZE
	.align		4
.L_61:
        /*0174*/ 	.byte	0x04, 0x11
        /*0176*/ 	.short	(.L_63 - .L_62)
	.align		4
.L_62:
        /*0178*/ 	.word	index@(_Z24filterBoundMULTIPLIES_GTPiS_S_S_PhPb)
        /*017c*/ 	.word	0x00000000


	//----- nvinfo : EIATTR_REGCOUNT
	.align		4
.L_63:
        /*0180*/ 	.byte	0x04, 0x2f
        /*0182*/ 	.short	(.L_65 - .L_64)
	.align		4
.L_64:
        /*0184*/ 	.word	index@(_Z25filterBoundMULTIPLIES_LEQPiS_S_S_PhPb)
        /*0188*/ 	.word	0x0000000c


	//----- nvinfo : EIATTR_FRAME_SIZE
	.align		4
.L_65:
        /*018c*/ 	.byte	0x04, 0x11
        /*018e*/ 	.short	(.L_67 - .L_66)
	.align		4
.L_66:
        /*0190*/ 	.word	index@(_Z25filterBoundMULTIPLIES_LEQPiS_S_S_PhPb)
        /*0194*/ 	.word	0x00000000


	//----- nvinfo : EIATTR_REGCOUNT
	.align		4
.L_67:
        /*0198*/ 	.byte	0x04, 0x2f
        /*019a*/ 	.short	(.L_69 - .L_68)
	.align		4
.L_68:
        /*019c*/ 	.word	index@(_Z24filterBoundMULTIPLIES_LTPiS_S_S_PhPb)
        /*01a0*/ 	.word	0x0000000c


	//----- nvinfo : EIATTR_FRAME_SIZE
	.align		4
.L_69:
        /*01a4*/ 	.byte	0x04, 0x11
        /*01a6*/ 	.short	(.L_71 - .L_70)
	.align		4
.L_70:
        /*01a8*/ 	.word	index@(_Z24filterBoundMULTIPLIES_LTPiS_S_S_PhPb)
        /*01ac*/ 	.word	0x00000000


	//----- nvinfo : EIATTR_REGCOUNT
	.align		4
.L_71:
        /*01b0*/ 	.byte	0x04, 0x2f
        /*01b2*/ 	.short	(.L_73 - .L_72)
	.align		4
.L_72:
        /*01b4*/ 	.word	index@(_Z21filterBoundDIVIDES_EQPiS_S_S_PhPb)
        /*01b8*/ 	.word	0x00000010


	//----- nvinfo : EIATTR_FRAME_SIZE
	.align		4
.L_73:
        /*01bc*/ 	.byte	0x04, 0x11
        /*01be*/ 	.short	(.L_75 - .L_74)
	.align		4
.L_74:
        /*01c0*/ 	.word	index@(_Z21filterBoundDIVIDES_EQPiS_S_S_PhPb)
        /*01c4*/ 	.word	0x00000000


	//----- nvinfo : EIATTR_REGCOUNT
	.align		4
.L_75:
        /*01c8*/ 	.byte	0x04, 0x2f
        /*01ca*/ 	.short	(.L_77 - .L_76)
	.align		4
.L_76:
        /*01cc*/ 	.word	index@(_Z22filterBoundDIVIDES_NEQPiS_S_S_PhPb)
        /*01d0*/ 	.word	0x00000010


	//----- nvinfo : EIATTR_FRAME_SIZE
	.align		4
.L_77:
        /*01d4*/ 	.byte	0x04, 0x11
        /*01d6*/ 	.short	(.L_79 - .L_78)
	.align		4
.L_78:
        /*01d8*/ 	.word	index@(_Z22filterBoundDIVIDES_NEQPiS_S_S_PhPb)
        /*01dc*/ 	.word	0x00000000


	//----- nvinfo : EIATTR_REGCOUNT
	.align		4
.L_79:
        /*01e0*/ 	.byte	0x04, 0x2f
        /*01e2*/ 	.short	(.L_81 - .L_80)
	.align		4
.L_80:
        /*01e4*/ 	.word	index@(_Z22filterBoundDIVIDES_GEQPiS_S_S_PhPb)
        /*01e8*/ 	.word	0x00000010


	//----- nvinfo : EIATTR_FRAME_SIZE
	.align		4
.L_81:
        /*01ec*/ 	.byte	0x04, 0x11
        /*01ee*/ 	.short	(.L_83 - .L_82)
	.align		4
.L_82:
        /*01f0*/ 	.word	index@(_Z22filterBoundDIVIDES_GEQPiS_S_S_PhPb)
        /*01f4*/ 	.word	0x00000000


	//----- nvinfo : EIATTR_REGCOUNT
	.align		4
.L_83:
        /*01f8*/ 	.byte	0x04, 0x2f
        /*01fa*/ 	.short	(.L_85 - .L_84)
	.align		4
.L_84:
        /*01fc*/ 	.word	index@(_Z21filterBoundDIVIDES_GTPiS_S_S_PhPb)
        /*0200*/ 	.word	0x00000010


	//----- nvinfo : EIATTR_FRAME_SIZE
	.align		4
.L_85:
        /*0204*/ 	.byte	0x04, 0x11
        /*0206*/ 	.short	(.L_87 - .L_86)
	.align		4
.L_86:
        /*0208*/ 	.word	index@(_Z21filterBoundDIVIDES_GTPiS_S_S_PhPb)
        /*020c*/ 	.word	0x00000000


	//----- nvinfo : EIATTR_REGCOUNT
	.align		4
.L_87:
        /*0210*/ 	.byte	0x04, 0x2f
        /*0212*/ 	.short	(.L_89 - .L_88)
	.align		4
.L_88:
        /*0214*/ 	.word	index@(_Z22filterBoundDIVIDES_LEQPiS_S_S_PhPb)
        /*0218*/ 	.word	0x00000010


	//----- nvinfo : EIATTR_FRAME_SIZE
	.align		4
.L_89:
        /*021c*/ 	.byte	0x04, 0x11
        /*021e*/ 	.short	(.L_91 - .L_90)
	.align		4
.L_90:
        /*0220*/ 	.word	index@(_Z22filterBoundDIVIDES_LEQPiS_S_S_PhPb)
        /*0224*/ 	.word	0x00000000


	//----- nvinfo : EIATTR_REGCOUNT
	.align		4
.L_91:
        /*0228*/ 	.byte	0x04, 0x2f
        /*022a*/ 	.short	(.L_93 - .L_92)
	.align		4
.L_92:
        /*022c*/ 	.word	index@(_Z21filterBoundDIVIDES_LTPiS_S_S_PhPb)
        /*0230*/ 	.word	0x00000010


	//----- nvinfo : EIATTR_FRAME_SIZE
	.align		4
.L_93:
        /*0234*/ 	.byte	0x04, 0x11
        /*0236*/ 	.short	(.L_95 - .L_94)
	.align		4
.L_94:
        /*0238*/ 	.word	index@(_Z21filterBoundDIVIDES_LTPiS_S_S_PhPb)
        /*023c*/ 	.word	0x00000000


	//----- nvinfo : EIATTR_REGCOUNT
	.align		4
.L_95:
        /*0240*/ 	.byte	0x04, 0x2f
        /*0242*/ 	.short	(.L_97 - .L_96)
	.align		4
.L_96:
        /*0244*/ 	.word	index@(_Z13sumMatrixRowsPhPjS_)
        /*0248*/ 	.word	0x0000000e


	//----- nvinfo : EIATTR_FRAME_SIZE
	.align		4
.L_97:
        /*024c*/ 	.byte	0x04, 0x11
        /*024e*/ 	.short	(.L_99 - .L_98)
	.align		4
.L_98:
        /*0250*/ 	.word	index@(_Z13sumMatrixRowsPhPjS_)
        /*0254*/ 	.word	0x00000000


	//----- nvinfo : EIATTR_REGCOUNT
	.align		4
.L_99:
        /*0258*/ 	.byte	0x04, 0x2f
        /*025a*/ 	.short	(.L_101 - .L_100)
	.align		4
.L_100:
        /*025c*/ 	.word	index@(_Z21filterDomainMINUS_NEQPiPjS_S_PhS1_Pb)
        /*0260*/ 	.word	0x00000010


	//----- nvinfo : EIATTR_FRAME_SIZE
	.align		4
.L_101:
        /*0264*/ 	.byte	0x04, 0x11
        /*0266*/ 	.short	(.L_103 - .L_102)
	.align		4
.L_102:
        /*0268*/ 	.word	index@(_Z21filterDomainMINUS_NEQPiPjS_S_PhS1_Pb)
        /*026c*/ 	.word	0x00000000


	//----- nvinfo : EIATTR_MIN_STACK_SIZE
	.align		4
.L_103:
        /*0270*/ 	.byte	0x04, 0x12
        /*0272*/ 	.short	(.L_105 - .L_104)
	.align		4
.L_104:
        /*0274*/ 	.word	index@(_Z21filterDomainMINUS_NEQPiPjS_S_PhS1_Pb)
        /*0278*/ 	.word	0x00000000


	//----- nvinfo : EIATTR_MIN_STACK_SIZE
	.align		4
.L_105:
        /*027c*/ 	.byte	0x04, 0x12
        /*027e*/ 	.short	(.L_107 - .L_106)
	.align		4
.L_106:
        /*0280*/ 	.word	index@(_Z13sumMatrixRowsPhPjS_)
        /*0284*/ 	.word	0x00000000


	//----- nvinfo : EIATTR_MIN_STACK_SIZE
	.align		4
.L_107:
        /*0288*/ 	.byte	0x04, 0x12
        /*028a*/ 	.short	(.L_109 - .L_108)
	.align		4
.L_108:
        /*028c*/ 	.word	index@(_Z21filterBoundDIVIDES_LTPiS_S_S_PhPb)
        /*0290*/ 	.word	0x00000000


	//----- nvinfo : EIATTR_MIN_STACK_SIZE
	.align		4
.L_109:
        /*0294*/ 	.byte	0x04, 0x12
        /*0296*/ 	.short	(.L_111 - .L_110)
	.align		4
.L_110:
        /*0298*/ 	.word	index@(_Z22filterBoundDIVIDES_LEQPiS_S_S_PhPb)
        /*029c*/ 	.word	0x00000000


	//----- nvinfo : EIATTR_MIN_STACK_SIZE
	.align		4
.L_111:
        /*02a0*/ 	.byte	0x04, 0x12
        /*02a2*/ 	.short	(.L_113 - .L_112)
	.align		4
.L_112:
        /*02a4*/ 	.word	index@(_Z21filterBoundDIVIDES_GTPiS_S_S_PhPb)
        /*02a8*/ 	.word	0x00000000


	//----- nvinfo : EIATTR_MIN_STACK_SIZE
	.align		4
.L_113:
        /*02ac*/ 	.byte	0x04, 0x12
        /*02ae*/ 	.short	(.L_115 - .L_114)
	.align		4
.L_114:
        /*02b0*/ 	.word	index@(_Z22filterBoundDIVIDES_GEQPiS_S_S_PhPb)
        /*02b4*/ 	.word	0x00000000


	//----- nvinfo : EIATTR_MIN_STACK_SIZE
	.align		4
.L_115:
        /*02b8*/ 	.byte	0x04, 0x12
        /*02ba*/ 	.short	(.L_117 - .L_116)
	.align		4
.L_116:
        /*02bc*/ 	.word	index@(_Z22filterBoundDIVIDES_NEQPiS_S_S_PhPb)
        /*02c0*/ 	.word	0x00000000


	//----- nvinfo : EIATTR_MIN_STACK_SIZE
	.align		4
.L_117:
        /*02c4*/ 	.byte	0x04, 0x12
        /*02c6*/ 	.short	(.L_119 - .L_118)
	.align		4
.L_118:
        /*02c8*/ 	.word	index@(_Z21filterBoundDIVIDES_EQPiS_S_S_PhPb)
        /*02cc*/ 	.word	0x00000000


	//----- nvinfo : EIATTR_MIN_STACK_SIZE
	.align		4
.L_119:
        /*02d0*/ 	.byte	0x04, 0x12
        /*02d2*/ 	.short	(.L_121 - .L_120)
	.align		4
.L_120:
        /*02d4*/ 	.word	index@(_Z24filterBoundMULTIPLIES_LTPiS_S_S_PhPb)
        /*02d8*/ 	.word	0x00000000


	//----- nvinfo : EIATTR_MIN_STACK_SIZE
	.align		4
.L_121:
        /*02dc*/ 	.byte	0x04, 0x12
        /*02de*/ 	.short	(.L_123 - .L_122)
	.align		4
.L_122:
        /*02e0*/ 	.word	index@(_Z25filterBoundMULTIPLIES_LEQPiS_S_S_PhPb)
        /*02e4*/ 	.word	0x00000000


	//----- nvinfo : EIATTR_MIN_STACK_SIZE
	.align		4
.L_123:
        /*02e8*/ 	.byte	0x04, 0x12
        /*02ea*/ 	.short	(.L_125 - .L_124)
	.align		4
.L_124:
        /*02ec*/ 	.word	index@(_Z24filterBoundMULTIPLIES_GTPiS_S_S_PhPb)
        /*02f0*/ 	.word	0x00000000


	//----- nvinfo : EIATTR_MIN_STACK_SIZE
	.align		4
.L_125:
        /*02f4*/ 	.byte	0x04, 0x12
        /*02f6*/ 	.short	(.L_127 - .L_126)
	.align		4
.L_126:
        /*02f8*/ 	.word	index@(_Z25filterBoundMULTIPLIES_GEQPiS_S_S_PhPb)
        /*02fc*/ 	.word	0x00000000


	//----- nvinfo : EIATTR_MIN_STACK_SIZE
	.align		4
.L_127:
        /*0300*/ 	.byte	0x04, 0x12
        /*0302*/ 	.short	(.L_129 - .L_128)
	.align		4
.L_128:
        /*0304*/ 	.word	index@(_Z25filterBoundMULTIPLIES_NEQPiS_S_S_PhPb)
        /*0308*/ 	.word	0x00000000


	//----- nvinfo : EIATTR_MIN_STACK_SIZE
	.align		4
.L_129:
        /*030c*/ 	.byte	0x04, 0x12
        /*030e*/ 	.short	(.L_131 - .L_130)
	.align		4
.L_130:
        /*0310*/ 	.word	index@(_Z24filterBoundMULTIPLIES_EQPiS_S_S_PhPb)
        /*0314*/ 	.word	0x00000000


	//----- nvinfo : EIATTR_MIN_STACK_SIZE
	.align		4
.L_131:
        /*0318*/ 	.byte	0x04, 0x12
        /*031a*/ 	.short	(.L_133 - .L_132)
	.align		4
.L_132:
        /*031c*/ 	.word	index@(_Z19filterBoundMINUS_LTPiS_S_S_PhPb)
        /*0320*/ 	.word	0x00000000


	//----- nvinfo : EIATTR_MIN_STACK_SIZE
	.align		4
.L_133:
        /*0324*/ 	.byte	0x04, 0x12
        /*0326*/ 	.short	(.L_135 - .L_134)
	.align		4
.L_134:
        /*0328*/ 	.word	index@(_Z20filterBoundMINUS_LEQPiS_S_S_PhPb)
        /*032c*/ 	.word	0x00000000


	//----- nvinfo : EIATTR_MIN_STACK_SIZE
	.align		4
.L_135:
        /*0330*/ 	.byte	0x04, 0x12
        /*0332*/ 	.short	(.L_137 - .L_136)
	.align		4
.L_136:
        /*0334*/ 	.word	index@(_Z19filterBoundMINUS_GTPiS_S_S_PhPb)
        /*0338*/ 	.word	0x00000000


	//----- nvinfo : EIATTR_MIN_STACK_SIZE
	.align		4
.L_137:
        /*033c*/ 	.byte	0x04, 0x12
        /*033e*/ 	.short	(.L_139 - .L_138)
	.align		4
.L_138:
        /*0340*/ 	.word	index@(_Z20filterBoundMINUS_GEQPiS_S_S_PhPb)
        /*0344*/ 	.word	0x00000000


	//----- nvinfo : EIATTR_MIN_STACK_SIZE
	.align		4
.L_139:
        /*0348*/ 	.byte	0x04, 0x12
        /*034a*/ 	.short	(.L_141 - .L_140)
	.align		4
.L_140:
        /*034c*/ 	.word	index@(_Z20filterBoundMINUS_NEQPiS_S_S_PhPb)
        /*0350*/ 	.word	0x00000000


	//----- nvinfo : EIATTR_MIN_STACK_SIZE
	.align		4
.L_141:
        /*0354*/ 	.byte	0x04, 0x12
        /*0356*/ 	.short	(.L_143 - .L_142)
	.align		4
.L_142:
        /*0358*/ 	.word	index@(_Z19filterBoundMINUS_EQPiS_S_S_PhPb)
        /*035c*/ 	.word	0x00000000


	//----- nvinfo : EIATTR_MIN_STACK_SIZE
	.align		4
.L_143:
        /*0360*/ 	.byte	0x04, 0x12
        /*0362*/ 	.short	(.L_145 - .L_144)
	.align		4
.L_144:
        /*0364*/ 	.word	index@(_Z18filterBoundPLUS_LTPiS_S_S_PhPb)
        /*0368*/ 	.word	0x00000000


	//----- nvinfo : EIATTR_MIN_STACK_SIZE
	.align		4
.L_145:
        /*036c*/ 	.byte	0x04, 0x12
        /*036e*/ 	.short	(.L_147 - .L_146)
	.align		4
.L_146:
        /*0370*/ 	.word	index@(_Z19filterBoundPLUS_LEQPiS_S_S_PhPb)
        /*0374*/ 	.word	0x00000000


	//----- nvinfo : EIATTR_MIN_STACK_SIZE
	.align		4
.L_147:
        /*0378*/ 	.byte	0x04, 0x12
        /*037a*/ 	.short	(.L_149 - .L_148)
	.align		4
.L_148:
        /*037c*/ 	.word	index@(_Z18filterBoundPLUS_GTPiS_S_S_PhPb)
        /*0380*/ 	.word	0x00000000


	//----- nvinfo : EIATTR_MIN_STACK_SIZE
	.align		4
.L_149:
        /*0384*/ 	.byte	0x04, 0x12
        /*0386*/ 	.short	(.L_151 - .L_150)
	.align		4
.L_150:
        /*0388*/ 	.word	index@(_Z19filterBoundPLUS_GEQPiS_S_S_PhPb)
        /*038c*/ 	.word	0x00000000


	//----- nvinfo : EIATTR_MIN_STACK_SIZE
	.align		4
.L_151:
        /*0390*/ 	.byte	0x04, 0x12
        /*0392*/ 	.short	(.L_153 - .L_152)
	.align		4
.L_152:
        /*0394*/ 	.word	index@(_Z19filterBoundPLUS_NEQPiS_S_S_PhPb)
        /*0398*/ 	.word	0x00000000


	//----- nvinfo : EIATTR_MIN_STACK_SIZE
	.align		4
.L_153:
        /*039c*/ 	.byte	0x04, 0x12
        /*039e*/ 	.short	(.L_155 - .L_154)
	.align		4
.L_154:
        /*03a0*/ 	.word	index@(_Z18filterBoundPLUS_EQPiS_S_S_PhPb)
        /*03a4*/ 	.word	0x00000000
.L_155:


//--------------------- .nv.compat                --------------------------
	.section	.nv.compat,"",@"SHT_CUDA_COMPAT_INFO"
	.align	4
        /*0000*/ 	.byte	0x02, 0x09, 0x00, 0x00, 0x02, 0x02, 0x01, 0x00, 0x02, 0x05, 0x05, 0x00, 0x03, 0x07, 0x01, 0x01
        /*0010*/ 	.byte	0x02, 0x03, 0x00, 0x00, 0x02, 0x06, 0x01, 0x00, 0x04, 0x0b, 0x08, 0x00, 0x09, 0x00, 0x00, 0x00
        /*0020*/ 	.byte	0x00, 0x00, 0x00, 0x00


//--------------------- .nv.info._Z21filterDomainMINUS_NEQPiPjS_S_PhS1_Pb --------------------------
	.section	.nv.info._Z21filterDomainMINUS_NEQPiPjS_S_PhS1_Pb,"",@"SHT_CUDA_INFO"
	.sectionflags	@""
	.align	4


	//----- nvinfo : EIATTR_CUDA_API_VERSION
	.align		4
        /*0000*/ 	.byte	0x04, 0x37
        /*0002*/ 	.short	(.L_157 - .L_156)
.L_156:
        /*0004*/ 	.word	0x00000082


	//----- nvinfo : EIATTR_KPARAM_INFO
	.align		4
.L_157:
        /*0008*/ 	.byte	0x04, 0x17
        /*000a*/ 	.short	(.L_159 - .L_158)
.L_158:
        /*000c*/ 	.word	0x00000000
        /*0010*/ 	.short	0x0006
        /*0012*/ 	.short	0x0030
        /*0014*/ 	.byte	0x00, 0xf5, 0x21, 0x00


	//----- nvinfo : EIATTR_KPARAM_INFO
	.align		4
.L_159:
        /*0018*/ 	.byte	0x04, 0x17
        /*001a*/ 	.short	(.L_161 - .L_160)
.L_160:
        /*001c*/ 	.word	0x00000000
        /*0020*/ 	.short	0x0005
        /*0022*/ 	.short	0x0028
        /*0024*/ 	.byte	0x00, 0xf5, 0x21, 0x00


	//----- nvinfo : EIATTR_KPARAM_INFO
	.align		4
.L_161:
        /*0028*/ 	.byte	0x04, 0x17
        /*002a*/ 	.short	(.L_163 - .L_162)
.L_162:
        /*002c*/ 	.word	0x00000000
        /*0030*/ 	.short	0x0004
        /*0032*/ 	.short	0x0020
        /*0034*/ 	.byte	0x00, 0xf5, 0x21, 0x00


	//----- nvinfo : EIATTR_KPARAM_INFO
	.align		4
.L_163:
        /*0038*/ 	.byte	0x04, 0x17
        /*003a*/ 	.short	(.L_165 - .L_164)
.L_164:
        /*003c*/ 	.word	0x00000000
        /*0040*/ 	.short	0x0003
        /*0042*/ 	.short	0x0018
        /*0044*/ 	.byte	0x00, 0xf5, 0x21, 0x00


	//----- nvinfo : EIATTR_KPARAM_INFO
	.align		4
.L_165:
        /*0048*/ 	.byte	0x04, 0x17
        /*004a*/ 	.short	(.L_167 - .L_166)
.L_166:
        /*004c*/ 	.word	0x00000000
        /*0050*/ 	.short	0x0002
        /*0052*/ 	.short	0x0010
        /*0054*/ 	.byte	0x00, 0xf5, 0x21, 0x00


	//----- nvinfo : EIATTR_KPARAM_INFO
	.align		4
.L_167:
        /*0058*/ 	.byte	0x04, 0x17
        /*005a*/ 	.short	(.L_169 - .L_168)
.L_168:
        /*005c*/ 	.word	0x00000000
        /*0060*/ 	.short	0x0001
        /*0062*/ 	.short	0x0008
        /*0064*/ 	.byte	0x00, 0xf5, 0x21, 0x00


	//----- nvinfo : EIATTR_KPARAM_INFO
	.align		4
.L_169:
        /*0068*/ 	.byte	0x04, 0x17
        /*006a*/ 	.short	(.L_171 - .L_170)
.L_170:
        /*006c*/ 	.word	0x00000000
        /*0070*/ 	.short	0x0000
        /*0072*/ 	.short	0x0000
        /*0074*/ 	.byte	0x00, 0xf5, 0x21, 0x00


	//----- nvinfo : EIATTR_SPARSE_MMA_MASK
	.align		4
.L_171:
        /*0078*/ 	.byte	0x03, 0x50
        /*007a*/ 	.short	0x0000


	//----- nvinfo : EIATTR_MAXREG_COUNT
	.align		4
        /*007c*/ 	.byte	0x03, 0x1b
        /*007e*/ 	.short	0x00ff


	//----- nvinfo : EIATTR_MERCURY_ISA_VERSION
	.align		4
        /*0080*/ 	.byte	0x03, 0x5f
        /*0082*/ 	.short	0x0101


	//----- nvinfo : EIATTR_VRC_CTA_INIT_COUNT
	.align		4
        /*0084*/ 	.byte	0x02, 0x4a
	.zero		1
	.zero		1


	//----- nvinfo : EIATTR_EXIT_INSTR_OFFSETS
	.align		4
        /*0088*/ 	.byte	0x04, 0x1c
        /*008a*/ 	.short	(.L_173 - .L_172)


	//   ....[0]....
.L_172:
        /*008c*/ 	.word	0x00000250


	//   ....[1]....
        /*0090*/ 	.word	0x00000340


	//----- nvinfo : EIATTR_CBANK_PARAM_SIZE
	.align		4
.L_173:
        /*0094*/ 	.byte	0x03, 0x19
        /*0096*/ 	.short	0x0038


	//----- nvinfo : EIATTR_PARAM_CBANK
	.align		4
        /*0098*/ 	.byte	0x04, 0x0a
        /*009a*/ 	.short	(.L_175 - .L_174)
	.align		4
.L_174:
        /*009c*/ 	.word	index@(.nv.constant0._Z21filterDomainMINUS_NEQPiPjS_S_PhS1_Pb)
        /*00a0*/ 	.short	0x0380
        /*00a2*/ 	.short	0x0038


	//----- nvinfo : EIATTR_SW_WAR
	.align		4
.L_175:
        /*00a4*/ 	.byte	0x04, 0x36
        /*00a6*/ 	.short	(.L_177 - .L_176)
.L_176:
        /*00a8*/ 	.word	0x00000008
.L_177:


//--------------------- .nv.info._Z13sumMatrixRowsPhPjS_ --------------------------
	.section	.nv.info._Z13sumMatrixRowsPhPjS_,"",@"SHT_CUDA_INFO"
	.sectionflags	@""
	.align	4


	//----- nvinfo : EIATTR_CUDA_API_VERSION
	.align		4
        /*0000*/ 	.byte	0x04, 0x37
        /*0002*/ 	.short	(.L_179 - .L_178)
.L_178:
        /*0004*/ 	.word	0x00000082


	//----- nvinfo : EIATTR_KPARAM_INFO
	.align		4
.L_179:
        /*0008*/ 	.byte	0x04, 0x17
        /*000a*/ 	.short	(.L_181 - .L_180)
.L_180:
        /*000c*/ 	.word	0x00000000
        /*0010*/ 	.short	0x0002
        /*0012*/ 	.short	0x0010
        /*0014*/ 	.byte	0x00, 0xf5, 0x21, 0x00


	//----- nvinfo : EIATTR_KPARAM_INFO
	.align		4
.L_181:
        /*0018*/ 	.byte	0x04, 0x17
        /*001a*/ 	.short	(.L_183 - .L_182)
.L_182:
        /*001c*/ 	.word	0x00000000
        /*0020*/ 	.short	0x0001
        /*0022*/ 	.short	0x0008
        /*0024*/ 	.byte	0x00, 0xf5, 0x21, 0x00


	//----- nvinfo : EIATTR_KPARAM_INFO
	.align		4
.L_183:
        /*0028*/ 	.byte	0x04, 0x17
        /*002a*/ 	.short	(.L_185 - .L_184)
.L_184:
        /*002c*/ 	.word	0x00000000
        /*0030*/ 	.short	0x0000
        /*0032*/ 	.short	0x0000
        /*0034*/ 	.byte	0x00, 0xf5, 0x21, 0x00


	//----- nvinfo : EIATTR_SPARSE_MMA_MASK
	.align		4
.L_185:
        /*0038*/ 	.byte	0x03, 0x50
        /*003a*/ 	.short	0x0000


	//----- nvinfo : EIATTR_MAXREG_COUNT
	.align		4
        /*003c*/ 	.byte	0x03, 0x1b
        /*003e*/ 	.short	0x00ff


	//----- nvinfo : EIATTR_MERCURY_ISA_VERSION
	.align		4
        /*0040*/ 	.byte	0x03, 0x5f
        /*0042*/ 	.short	0x0101


	//----- nvinfo : EIATTR_VRC_CTA_INIT_COUNT
	.align		4
        /*0044*/ 	.byte	0x02, 0x4a
	.zero		1
	.zero		1


	//----- nvinfo : EIATTR_EXIT_INSTR_OFFSETS
	.align		4
        /*0048*/ 	.byte	0x04, 0x1c
        /*004a*/ 	.short	(.L_187 - .L_186)


	//   ....[0]....
.L_186:
        /*004c*/ 	.word	0x000000a0


	//   ....[1]....
        /*0050*/ 	.word	0x00000190


	//----- nvinfo : EIATTR_CBANK_PARAM_SIZE
	.align		4
.L_187:
        /*0054*/ 	.byte	0x03, 0x19
        /*0056*/ 	.short	0x0018


	//----- nvinfo : EIATTR_PARAM_CBANK
	.align		4
        /*0058*/ 	.byte	0x04, 0x0a
        /*005a*/ 	.short	(.L_189 - .L_188)
	.align		4
.L_188:
        /*005c*/ 	.word	index@(.nv.constant0._Z13sumMatrixRowsPhPjS_)
        /*0060*/ 	.short	0x0380
        /*0062*/ 	.short	0x0018


	//----- nvinfo : EIATTR_SW_WAR
	.align		4
.L_189:
        /*0064*/ 	.byte	0x04, 0x36
        /*0066*/ 	.short	(.L_191 - .L_190)
.L_190:
        /*0068*/ 	.word	0x00000008
.L_191:


//--------------------- .nv.info._Z21filterBoundDIVIDES_LTPiS_S_S_PhPb --------------------------
	.section	.nv.info._Z21filterBoundDIVIDES_LTPiS_S_S_PhPb,"",@"SHT_CUDA_INFO"
	.sectionflags	@""
	.align	4


	//----- nvinfo : EIATTR_CUDA_API_VERSION
	.align		4
        /*0000*/ 	.byte	0x04, 0x37
        /*0002*/ 	.short	(.L_193 - .L_192)
.L_192:
        /*0004*/ 	.word	0x00000082


	//----- nvinfo : EIATTR_KPARAM_INFO
	.align		4
.L_193:
        /*0008*/ 	.byte	0x04, 0x17
        /*000a*/ 	.short	(.L_195 - .L_194)
.L_194:
        /*000c*/ 	.word	0x00000000
        /*0010*/ 	.short	0x0005
        /*0012*/ 	.short	0x0028
        /*0014*/ 	.byte	0x00, 0xf5, 0x21, 0x00


	//----- nvinfo : EIATTR_KPARAM_INFO
	.align		4
.L_195:
        /*0018*/ 	.byte	0x04, 0x17
        /*001a*/ 	.short	(.L_197 - .L_196)
.L_196:
        /*001c*/ 	.word	0x00000000
        /*0020*/ 	.short	0x0004
        /*0022*/ 	.short	0x0020
        /*0024*/ 	.byte	0x00, 0xf5, 0x21, 0x00


	//----- nvinfo : EIATTR_KPARAM_INFO
	.align		4
.L_197:
        /*0028*/ 	.byte	0x04, 0x17
        /*002a*/ 	.short	(.L_199 - .L_198)
.L_198:
        /*002c*/ 	.word	0x00000000
        /*0030*/ 	.short	0x0003
        /*0032*/ 	.short	0x0018
        /*0034*/ 	.byte	0x00, 0xf5, 0x21, 0x00


	//----- nvinfo : EIATTR_KPARAM_INFO
	.align		4
.L_199:
        /*0038*/ 	.byte	0x04, 0x17
        /*003a*/ 	.short	(.L_201 - .L_200)
.L_200:
        /*003c*/ 	.word	0x00000000
        /*0040*/ 	.short	0x0002
        /*0042*/ 	.short	0x0010
        /*0044*/ 	.byte	0x00, 0xf5, 0x21, 0x00


	//----- nvinfo : EIATTR_KPARAM_INFO
	.align		4
.L_201:
        /*0048*/ 	.byte	0x04, 0x17
        /*004a*/ 	.short	(.L_203 - .L_202)
.L_202:
        /*004c*/ 	.word	0x00000000
        /*0050*/ 	.short	0x0001
        /*0052*/ 	.short	0x0008
        /*0054*/ 	.byte	0x00, 0xf5, 0x21, 0x00


	//----- nvinfo : EIATTR_KPARAM_INFO
	.align		4
.L_203:
        /*0058*/ 	.byte	0x04, 0x17
        /*005a*/ 	.short	(.L_205 - .L_204)
.L_204:
        /*005c*/ 	.word	0x00000000
        /*0060*/ 	.short	0x0000
        /*0062*/ 	.short	0x0000
        /*0064*/ 	.byte	0x00, 0xf5, 0x21, 0x00


	//----- nvinfo : EIATTR_SPARSE_MMA_MASK
	.align		4
.L_205:
        /*0068*/ 	.byte	0x03, 0x50
        /*006a*/ 	.short	0x0000


	//----- nvinfo : EIATTR_MAXREG_COUNT
	.align		4
        /*006c*/ 	.byte	0x03, 0x1b
        /*006e*/ 	.short	0x00ff


	//----- nvinfo : EIATTR_MERCURY_ISA_VERSION
	.align		4
        /*0070*/ 	.byte	0x03, 0x5f
        /*0072*/ 	.short	0x0101


	//----- nvinfo : EIATTR_VRC_CTA_INIT_COUNT
	.align		4
        /*0074*/ 	.byte	0x02, 0x4a
	.zero		1
	.zero		1


	//----- nvinfo : EIATTR_EXIT_INSTR_OFFSETS
	.align		4
        /*0078*/ 	.byte	0x04, 0x1c
        /*007a*/ 	.short	(.L_207 - .L_206)


	//   ....[0]....
.L_206:
        /*007c*/ 	.word	0x000004a0


	//   ....[1]....
        /*0080*/ 	.word	0x00000810


	//----- nvinfo : EIATTR_CRS_STACK_SIZE
	.align		4
.L_207:
        /*0084*/ 	.byte	0x04, 0x1e
        /*0086*/ 	.short	(.L_209 - .L_208)
.L_208:
        /*0088*/ 	.word	0x00000000


	//----- nvinfo : EIATTR_CBANK_PARAM_SIZE
	.align		4
.L_209:
        /*008c*/ 	.byte	0x03, 0x19
        /*008e*/ 	.short	0x0030


	//----- nvinfo : EIATTR_PARAM_CBANK
	.align		4
        /*0090*/ 	.byte	0x04, 0x0a
        /*0092*/ 	.short	(.L_211 - .L_210)
	.align		4
.L_210:
        /*0094*/ 	.word	index@(.nv.constant0._Z21filterBoundDIVIDES_LTPiS_S_S_PhPb)
        /*0098*/ 	.short	0x0380
        /*009a*/ 	.short	0x0030


	//----- nvinfo : EIATTR_SW_WAR
	.align		4
.L_211:
        /*009c*/ 	.byte	0x04, 0x36
        /*009e*/ 	.short	(.L_213 - .L_212)
.L_212:
        /*00a0*/ 	.word	0x00000008
.L_213:


//--------------------- .nv.info._Z22filterBoundDIVIDES_LEQPiS_S_S_PhPb --------------------------
	.section	.nv.info._Z22filterBoundDIVIDES_LEQPiS_S_S_PhPb,"",@"SHT_CUDA_INFO"
	.sectionflags	@""
	.align	4


	//----- nvinfo : EIATTR_CUDA_API_VERSION
	.align		4
        /*0000*/ 	.byte	0x04, 0x37
        /*0002*/ 	.short	(.L_215 - .L_214)
.L_214:
        /*0004*/ 	.word	0x00000082


	//----- nvinfo : EIATTR_KPARAM_INFO
	.align		4
.L_215:
        /*0008*/ 	.byte	0x04, 0x17
        /*000a*/ 	.short	(.L_217 - .L_216)
.L_216:
        /*000c*/ 	.word	0x00000000
        /*0010*/ 	.short	0x0005
        /*0012*/ 	.short	0x0028
        /*0014*/ 	.byte	0x00, 0xf5, 0x21, 0x00


	//----- nvinfo : EIATTR_KPARAM_INFO
	.align		4
.L_217:
        /*0018*/ 	.byte	0x04, 0x17
        /*001a*/ 	.short	(.L_219 - .L_218)
.L_218:
        /*001c*/ 	.word	0x00000000
        /*0020*/ 	.short	0x0004
        /*0022*/ 	.short	0x0020
        /*0024*/ 	.byte	0x00, 0xf5, 0x21, 0x00


	//----- nvinfo : EIATTR_KPARAM_INFO
	.align		4
.L_219:
        /*0028*/ 	.byte	0x04, 0x17
        /*002a*/ 	.short	(.L_221 - .L_220)
.L_220:
        /*002c*/ 	.word	0x00000000
        /*0030*/ 	.short	0x0003
        /*0032*/ 	.short	0x0018
        /*0034*/ 	.byte	0x00, 0xf5, 0x21, 0x00


	//----- nvinfo : EIATTR_KPARAM_INFO
	.align		4
.L_221:
        /*0038*/ 	.byte	0x04, 0x17
        /*003a*/ 	.short	(.L_223 - .L_222)
.L_222:
        /*003c*/ 	.word	0x00000000
        /*0040*/ 	.short	0x0002
        /*0042*/ 	.short	0x0010
        /*0044*/ 	.byte	0x00, 0xf5, 0x21, 0x00


	//----- nvinfo : EIATTR_KPARAM_INFO
	.align		4
.L_223:
        /*0048*/ 	.byte	0x04, 0x17
        /*004a*/ 	.short	(.L_225 - .L_224)
.L_224:
        /*004c*/ 	.word	0x00000000
        /*0050*/ 	.short	0x0001
        /*0052*/ 	.short	0x0008
        /*0054*/ 	.byte	0x00, 0xf5, 0x21, 0x00


	//----- nvinfo : EIATTR_KPARAM_INFO
	.align		4
.L_225:
        /*0058*/ 	.byte	0x04, 0x17
        /*005a*/ 	.short	(.L_227 - .L_226)
.L_226:
        /*005c*/ 	.word	0x00000000
        /*0060*/ 	.short	0x0000
        /*0062*/ 	.short	0x0000
        /*0064*/ 	.byte	0x00, 0xf5, 0x21, 0x00


	//----- nvinfo : EIATTR_SPARSE_MMA_MASK
	.align		4
.L_227:
        /*0068*/ 	.byte	0x03, 0x50
        /*006a*/ 	.short	0x0000


	//----- nvinfo : EIATTR_MAXREG_COUNT
	.align		4
        /*006c*/ 	.byte	0x03, 0x1b
        /*006e*/ 	.short	0x00ff


	//----- nvinfo : EIATTR_MERCURY_ISA_VERSION
	.align		4
        /*0070*/ 	.byte	0x03, 0x5f
        /*0072*/ 	.short	0x0101


	//----- nvinfo : EIATTR_VRC_CTA_INIT_COUNT
	.align		4
        /*0074*/ 	.byte	0x02, 0x4a
	.zero		1
	.zero		1


	//----- nvinfo : EIATTR_EXIT_INSTR_OFFSETS
	.align		4
        /*0078*/ 	.byte	0x04, 0x1c
        /*007a*/ 	.short	(.L_229 - .L_228)


	//   ....[0]....
.L_228:
        /*007c*/ 	.word	0x000004a0


	//   ....[1]....
        /*0080*/ 	.word	0x00000810


	//----- nvinfo : EIATTR_CRS_STACK_SIZE
	.align		4
.L_229:
        /*0084*/ 	.byte	0x04, 0x1e
        /*0086*/ 	.short	(.L_231 - .L_230)
.L_230:
        /*0088*/ 	.word	0x00000000


	//----- nvinfo : EIATTR_CBANK_PARAM_SIZE
	.align		4
.L_231:
        /*008c*/ 	.byte	0x03, 0x19
        /*008e*/ 	.short	0x0030


	//----- nvinfo : EIATTR_PARAM_CBANK
	.align		4
        /*0090*/ 	.byte	0x04, 0x0a
        /*0092*/ 	.short	(.L_233 - .L_232)
	.align		4
.L_232:
        /*0094*/ 	.word	index@(.nv.constant0._Z22filterBoundDIVIDES_LEQPiS_S_S_PhPb)
        /*0098*/ 	.short	0x0380
        /*009a*/ 	.short	0x0030


	//----- nvinfo : EIATTR_SW_WAR
	.align		4
.L_233:
        /*009c*/ 	.byte	0x04, 0x36
        /*009e*/ 	.short	(.L_235 - .L_234)
.L_234:
        /*00a0*/ 	.word	0x00000008
.L_235:


//--------------------- .nv.info._Z21filterBoundDIVIDES_GTPiS_S_S_PhPb --------------------------
	.section	.nv.info._Z21filterBoundDIVIDES_GTPiS_S_S_PhPb,"",@"SHT_CUDA_INFO"
	.sectionflags	@""
	.align	4


	//----- nvinfo : EIATTR_CUDA_API_VERSION
	.align		4
        /*0000*/ 	.byte	0x04, 0x37
        /*0002*/ 	.short	(.L_237 - .L_236)
.L_236:
        /*0004*/ 	.word	0x00000082


	//----- nvinfo : EIATTR_KPARAM_INFO
	.align		4
.L_237:
        /*0008*/ 	.byte	0x04, 0x17
        /*000a*/ 	.short	(.L_239 - .L_238)
.L_238:
        /*000c*/ 	.word	0x00000000
        /*0010*/ 	.short	0x0005
        /*0012*/ 	.short	0x0028
        /*0014*/ 	.byte	0x00, 0xf5, 0x21, 0x00


	//----- nvinfo : EIATTR_KPARAM_INFO
	.align		4
.L_239:
        /*0018*/ 	.byte	0x04, 0x17
        /*001a*/ 	.short	(.L_241 - .L_240)
.L_240:
        /*001c*/ 	.word	0x00000000
        /*0020*/ 	.short	0x0004
        /*0022*/ 	.short	0x0020
        /*0024*/ 	.byte	0x00, 0xf5, 0x21, 0x00


	//----- nvinfo : EIATTR_KPARAM_INFO
	.align		4
.L_241:
        /*0028*/ 	.byte	0x04, 0x17
        /*002a*/ 	.short	(.L_243 - .L_242)
.L_242:
        /*002c*/ 	.word	0x00000000
        /*0030*/ 	.short	0x0003
        /*0032*/ 	.short	0x0018
        /*0034*/ 	.byte	0x00, 0xf5, 0x21, 0x00


	//----- nvinfo : EIATTR_KPARAM_INFO
	.align		4
.L_243:
        /*0038*/ 	.byte	0x04, 0x17
        /*003a*/ 	.short	(.L_245 - .L_244)
.L_244:
        /*003c*/ 	.word	0x00000000
        /*0040*/ 	.short	0x0002
        /*0042*/ 	.short	0x0010
        /*0044*/ 	.byte	0x00, 0xf5, 0x21, 0x00


	//----- nvinfo : EIATTR_KPARAM_INFO
	.align		4
.L_245:
        /*0048*/ 	.byte	0x04, 0x17
        /*004a*/ 	.short	(.L_247 - .L_246)
.L_246:
        /*004c*/ 	.word	0x00000000
        /*0050*/ 	.short	0x0001
        /*0052*/ 	.short	0x0008
        /*0054*/ 	.byte	0x00, 0xf5, 0x21, 0x00


	//----- nvinfo : EIATTR_KPARAM_INFO
	.align		4
.L_247:
        /*0058*/ 	.byte	0x04, 0x17
        /*005a*/ 	.short	(.L_249 - .L_248)
.L_248:
        /*005c*/ 	.word	0x00000000
        /*0060*/ 	.short	0x0000
        /*0062*/ 	.short	0x0000
        /*0064*/ 	.byte	0x00, 0xf5, 0x21, 0x00


	//----- nvinfo : EIATTR_SPARSE_MMA_MASK
	.align		4
.L_249:
        /*0068*/ 	.byte	0x03, 0x50
        /*006a*/ 	.short	0x0000


	//----- nvinfo : EIATTR_MAXREG_COUNT
	.align		4
        /*006c*/ 	.byte	0x03, 0x1b
        /*006e*/ 	.short	0x00ff


	//----- nvinfo : EIATTR_MERCURY_ISA_VERSION
	.align		4
        /*0070*/ 	.byte	0x03, 0x5f
        /*0072*/ 	.short	0x0101


	//----- nvinfo : EIATTR_VRC_CTA_INIT_COUNT
	.align		4
        /*0074*/ 	.byte	0x02, 0x4a
	.zero		1
	.zero		1


	//----- nvinfo : EIATTR_EXIT_INSTR_OFFSETS
	.align		4
        /*0078*/ 	.byte	0x04, 0x1c
        /*007a*/ 	.short	(.L_251 - .L_250)


	//   ....[0]....
.L_250:
        /*007c*/ 	.word	0x000004a0


	//   ....[1]....
        /*0080*/ 	.word	0x00000810


	//----- nvinfo : EIATTR_CRS_STACK_SIZE
	.align		4
.L_251:
        /*0084*/ 	.byte	0x04, 0x1e
        /*0086*/ 	.short	(.L_253 - .L_252)
.L_252:
        /*0088*/ 	.word	0x00000000


	//----- nvinfo : EIATTR_CBANK_PARAM_SIZE
	.align		4
.L_253:
        /*008c*/ 	.byte	0x03, 0x19
        /*008e*/ 	.short	0x0030


	//----- nvinfo : EIATTR_PARAM_CBANK
	.align		4
        /*0090*/ 	.byte	0x04, 0x0a
        /*0092*/ 	.short	(.L_255 - .L_254)
	.align		4
.L_254:
        /*0094*/ 	.word	index@(.nv.constant0._Z21filterBoundDIVIDES_GTPiS_S_S_PhPb)
        /*0098*/ 	.short	0x0380
        /*009a*/ 	.short	0x0030


	//----- nvinfo : EIATTR_SW_WAR
	.align		4
.L_255:
        /*009c*/ 	.byte	0x04, 0x36
        /*009e*/ 	.short	(.L_257 - .L_256)
.L_256:
        /*00a0*/ 	.word	0x00000008
.L_257:


//--------------------- .nv.info._Z22filterBoundDIVIDES_GEQPiS_S_S_PhPb --------------------------
	.section	.nv.info._Z22filterBoundDIVIDES_GEQPiS_S_S_PhPb,"",@"SHT_CUDA_INFO"
	.sectionflags	@""
	.align	4


	//----- nvinfo : EIATTR_CUDA_API_VERSION
	.align		4
        /*0000*/ 	.byte	0x04, 0x37
        /*0002*/ 	.short	(.L_259 - .L_258)
.L_258:
        /*0004*/ 	.word	0x00000082


	//----- nvinfo : EIATTR_KPARAM_INFO
	.align		4
.L_259:
        /*0008*/ 	.byte	0x04, 0x17
        /*000a*/ 	.short	(.L_261 - .L_260)
.L_260:
        /*000c*/ 	.word	0x00000000
        /*0010*/ 	.short	0x0005
        /*0012*/ 	.short	0x0028
        /*0014*/ 	.byte	0x00, 0xf5, 0x21, 0x00


	//----- nvinfo : EIATTR_KPARAM_INFO
	.align		4
.L_261:
        /*0018*/ 	.byte	0x04, 0x17
        /*001a*/ 	.short	(.L_263 - .L_262)
.L_262:
        /*001c*/ 	.word	0x00000000
        /*0020*/ 	.short	0x0004
        /*0022*/ 	.short	0x0020
        /*0024*/ 	.byte	0x00, 0xf5, 0x21, 0x00


	//----- nvinfo : EIATTR_KPARAM_INFO
	.align		4
.L_263:
        /*0028*/ 	.byte	0x04, 0x17
        /*002a*/ 	.short	(.L_265 - .L_264)
.L_264:
        /*002c*/ 	.word	0x00000000
        /*0030*/ 	.short	0x0003
        /*0032*/ 	.short	0x0018
        /*0034*/ 	.byte	0x00, 0xf5, 0x21, 0x00


	//----- nvinfo : EIATTR_KPARAM_INFO
	.align		4
.L_265:
        /*0038*/ 	.byte	0x04, 0x17
        /*003a*/ 	.short	(.L_267 - .L_266)
.L_266:
        /*003c*/ 	.word	0x00000000
        /*0040*/ 	.short	0x0002
        /*0042*/ 	.short	0x0010
        /*0044*/ 	.byte	0x00, 0xf5, 0x21, 0x00


	//----- nvinfo : EIATTR_KPARAM_INFO
	.align		4
.L_267:
        /*0048*/ 	.byte	0x04, 0x17
        /*004a*/ 	.short	(.L_269 - .L_268)
.L_268:
        /*004c*/ 	.word	0x00000000
        /*0050*/ 	.short	0x0001
        /*0052*/ 	.short	0x0008
        /*0054*/ 	.byte	0x00, 0xf5, 0x21, 0x00


	//----- nvinfo : EIATTR_KPARAM_INFO
	.align		4
.L_269:
        /*0058*/ 	.byte	0x04, 0x17
        /*005a*/ 	.short	(.L_271 - .L_270)
.L_270:
        /*005c*/ 	.word	0x00000000
        /*0060*/ 	.short	0x0000
        /*0062*/ 	.short	0x0000
        /*0064*/ 	.byte	0x00, 0xf5, 0x21, 0x00


	//----- nvinfo : EIATTR_SPARSE_MMA_MASK
	.align		4
.L_271:
        /*0068*/ 	.byte	0x03, 0x50
        /*006a*/ 	.short	0x0000


	//----- nvinfo : EIATTR_MAXREG_COUNT
	.align		4
        /*006c*/ 	.byte	0x03, 0x1b
        /*006e*/ 	.short	0x00ff


	//----- nvinfo : EIATTR_MERCURY_ISA_VERSION
	.align		4
        /*0070*/ 	.byte	0x03, 0x5f
        /*0072*/ 	.short	0x0101


	//----- nvinfo : EIATTR_VRC_CTA_INIT_COUNT
	.align		4
        /*0074*/ 	.byte	0x02, 0x4a
	.zero		1
	.zero		1


	//----- nvinfo : EIATTR_EXIT_INSTR_OFFSETS
	.align		4
        /*0078*/ 	.byte	0x04, 0x1c
        /*007a*/ 	.short	(.L_273 - .L_272)


	//   ....[0]....
.L_272:
        /*007c*/ 	.word	0x000004a0


	//   ....[1]....
        /*0080*/ 	.word	0x00000810


	//----- nvinfo : EIATTR_CRS_STACK_SIZE
	.align		4
.L_273:
        /*0084*/ 	.byte	0x04, 0x1e
        /*0086*/ 	.short	(.L_275 - .L_274)
.L_274:
        /*0088*/ 	.word	0x00000000


	//----- nvinfo : EIATTR_CBANK_PARAM_SIZE
	.align		4
.L_275:
        /*008c*/ 	.byte	0x03, 0x19
        /*008e*/ 	.short	0x0030


	//----- nvinfo : EIATTR_PARAM_CBANK
	.align		4
        /*0090*/ 	.byte	0x04, 0x0a
        /*0092*/ 	.short	(.L_277 - .L_276)
	.align		4
.L_276:
        /*0094*/ 	.word	index@(.nv.constant0._Z22filterBoundDIVIDES_GEQPiS_S_S_PhPb)
        /*0098*/ 	.short	0x0380
        /*009a*/ 	.short	0x0030


	//----- nvinfo : EIATTR_SW_WAR
	.align		4
.L_277:
        /*009c*/ 	.byte	0x04, 0x36
        /*009e*/ 	.short	(.L_279 - .L_278)
.L_278:
        /*00a0*/ 	.word	0x00000008
.L_279:


//--------------------- .nv.info._Z22filterBoundDIVIDES_NEQPiS_S_S_PhPb --------------------------
	.section	.nv.info._Z22filterBoundDIVIDES_NEQPiS_S_S_PhPb,"",@"SHT_CUDA_INFO"
	.sectionflags	@""
	.align	4


	//----- nvinfo : EIATTR_CUDA_API_VERSION
	.align		4
        /*0000*/ 	.byte	0x04, 0x37
        /*0002*/ 	.short	(.L_281 - .L_280)
.L_280:
        /*0004*/ 	.word	0x00000082


	//----- nvinfo : EIATTR_KPARAM_INFO
	.align		4
.L_281:
        /*0008*/ 	.byte	0x04, 0x17
        /*000a*/ 	.short	(.L_283 - .L_282)
.L_282:
        /*000c*/ 	.word	0x00000000
        /*0010*/ 	.short	0x0005
        /*0012*/ 	.short	0x0028
        /*0014*/ 	.byte	0x00, 0xf5, 0x21, 0x00


	//----- nvinfo : EIATTR_KPARAM_INFO
	.align		4
.L_283:
        /*0018*/ 	.byte	0x04, 0x17
        /*001a*/ 	.short	(.L_285 - .L_284)
.L_284:
        /*001c*/ 	.word	0x00000000
        /*0020*/ 	.short	0x0004
        /*0022*/ 	.short	0x0020
        /*0024*/ 	.byte	0x00, 0xf5, 0x21, 0x00


	//----- nvinfo : EIATTR_KPARAM_INFO
	.align		4
.L_285:
        /*0028*/ 	.byte	0x04, 0x17
        /*002a*/ 	.short	(.L_287 - .L_286)
.L_286:
        /*002c*/ 	.word	0x00000000
        /*0030*/ 	.short	0x0003
        /*0032*/ 	.short	0x0018
        /*0034*/ 	.byte	0x00, 0xf5, 0x21, 0x00


	//----- nvinfo : EIATTR_KPARAM_INFO
	.align		4
.L_287:
        /*0038*/ 	.byte	0x04, 0x17
        /*003a*/ 	.short	(.L_289 - .L_288)
.L_288:
        /*003c*/ 	.word	0x00000000
        /*0040*/ 	.short	0x0002
        /*0042*/ 	.short	0x0010
        /*0044*/ 	.byte	0x00, 0xf5, 0x21, 0x00


	//----- nvinfo : EIATTR_KPARAM_INFO
	.align		4
.L_289:
        /*0048*/ 	.byte	0x04, 0x17
        /*004a*/ 	.short	(.L_291 - .L_290)
.L_290:
        /*004c*/ 	.word	0x00000000
        /*0050*/ 	.short	0x0001
        /*0052*/ 	.short	0x0008
        /*0054*/ 	.byte	0x00, 0xf5, 0x21, 0x00


	//----- nvinfo : EIATTR_KPARAM_INFO
	.align		4
.L_291:
        /*0058*/ 	.byte	0x04, 0x17
        /*005a*/ 	.short	(.L_293 - .L_292)
.L_292:
        /*005c*/ 	.word	0x00000000
        /*0060*/ 	.short	0x0000
        /*0062*/ 	.short	0x0000
        /*0064*/ 	.byte	0x00, 0xf5, 0x21, 0x00


	//----- nvinfo : EIATTR_SPARSE_MMA_MASK
	.align		4
.L_293:
        /*0068*/ 	.byte	0x03, 0x50
        /*006a*/ 	.short	0x0000


	//----- nvinfo : EIATTR_MAXREG_COUNT
	.align		4
        /*006c*/ 	.byte	0x03, 0x1b
        /*006e*/ 	.short	0x00ff


	//----- nvinfo : EIATTR_MERCURY_ISA_VERSION
	.align		4
        /*0070*/ 	.byte	0x03, 0x5f
        /*0072*/ 	.short	0x0101


	//----- nvinfo : EIATTR_VRC_CTA_INIT_COUNT
	.align		4
        /*0074*/ 	.byte	0x02, 0x4a
	.zero		1
	.zero		1


	//----- nvinfo : EIATTR_EXIT_INSTR_OFFSETS
	.align		4
        /*0078*/ 	.byte	0x04, 0x1c
        /*007a*/ 	.short	(.L_295 - .L_294)


	//   ....[0]....
.L_294:
        /*007c*/ 	.word	0x000004c0


	//   ....[1]....
        /*0080*/ 	.word	0x00000830


	//----- nvinfo : EIATTR_CRS_STACK_SIZE
	.align		4
.L_295:
        /*0084*/ 	.byte	0x04, 0x1e
        /*0086*/ 	.short	(.L_297 - .L_296)
.L_296:
        /*0088*/ 	.word	0x00000000


	//----- nvinfo : EIATTR_CBANK_PARAM_SIZE
	.align		4
.L_297:
        /*008c*/ 	.byte	0x03, 0x19
        /*008e*/ 	.short	0x0030


	//----- nvinfo : EIATTR_PARAM_CBANK
	.align		4
        /*0090*/ 	.byte	0x04, 0x0a
        /*0092*/ 	.short	(.L_299 - .L_298)
	.align		4
.L_298:
        /*0094*/ 	.word	index@(.nv.constant0._Z22filterBoundDIVIDES_NEQPiS_S_S_PhPb)
        /*0098*/ 	.short	0x0380
        /*009a*/ 	.short	0x0030


	//----- nvinfo : EIATTR_SW_WAR
	.align		4
.L_299:
        /*009c*/ 	.byte	0x04, 0x36
        /*009e*/ 	.short	(.L_301 - .L_300)
.L_300:
        /*00a0*/ 	.word	0x00000008
.L_301:


//--------------------- .nv.info._Z21filterBoundDIVIDES_EQPiS_S_S_PhPb --------------------------
	.section	.nv.info._Z21filterBoundDIVIDES_EQPiS_S_S_PhPb,"",@"SHT_CUDA_INFO"
	.sectionflags	@""
	.align	4


	//----- nvinfo : EIATTR_CUDA_API_VERSION
	.align		4
        /*0000*/ 	.byte	0x04, 0x37
        /*0002*/ 	.short	(.L_303 - .L_302)
.L_302:
        /*0004*/ 	.word	0x00000082


	//----- nvinfo : EIATTR_KPARAM_INFO
	.align		4
.L_303:
        /*0008*/ 	.byte	0x04, 0x17
        /*000a*/ 	.short	(.L_305 - .L_304)
.L_304:
        /*000c*/ 	.word	0x00000000
        /*0010*/ 	.short	0x0005
        /*0012*/ 	.short	0x0028
        /*0014*/ 	.byte	0x00, 0xf5, 0x21, 0x00


	//----- nvinfo : EIATTR_KPARAM_INFO
	.align		4
.L_305:
        /*0018*/ 	.byte	0x04, 0x17
        /*001a*/ 	.short	(.L_307 - .L_306)
.L_306:
        /*001c*/ 	.word	0x00000000
        /*0020*/ 	.short	0x0004
        /*0022*/ 	.short	0x0020
        /*0024*/ 	.byte	0x00, 0xf5, 0x21, 0x00


	//----- nvinfo : EIATTR_KPARAM_INFO
	.align		4
.L_307:
        /*0028*/ 	.byte	0x04, 0x17
        /*002a*/ 	.short	(.L_309 - .L_308)
.L_308:
        /*002c*/ 	.word	0x00000000
        /*0030*/ 	.short	0x0003
        /*0032*/ 	.short	0x0018
        /*0034*/ 	.byte	0x00, 0xf5, 0x21, 0x00


	//----- nvinfo : EIATTR_KPARAM_INFO
	.align		4
.L_309:
        /*0038*/ 	.byte	0x04, 0x17
        /*003a*/ 	.short	(.L_311 - .L_310)
.L_310:
        /*003c*/ 	.word	0x00000000
        /*0040*/ 	.short	0x0002
        /*0042*/ 	.short	0x0010
        /*0044*/ 	.byte	0x00, 0xf5, 0x21, 0x00


	//----- nvinfo : EIATTR_KPARAM_INFO
	.align		4
.L_311:
        /*0048*/ 	.byte	0x04, 0x17
        /*004a*/ 	.short	(.L_313 - .L_312)
.L_312:
        /*004c*/ 	.word	0x00000000
        /*0050*/ 	.short	0x0001
        /*0052*/ 	.short	0x0008
        /*0054*/ 	.byte	0x00, 0xf5, 0x21, 0x00


	//----- nvinfo : EIATTR_KPARAM_INFO
	.align		4
.L_313:
        /*0058*/ 	.byte	0x04, 0x17
        /*005a*/ 	.short	(.L_315 - .L_314)
.L_314:
        /*005c*/ 	.word	0x00000000
        /*0060*/ 	.short	0x0000
        /*0062*/ 	.short	0x0000
        /*0064*/ 	.byte	0x00, 0xf5, 0x21, 0x00


	//----- nvinfo : EIATTR_SPARSE_MMA_MASK
	.align		4
.L_315:
        /*0068*/ 	.byte	0x03, 0x50
        /*006a*/ 	.short	0x0000


	//----- nvinfo : EIATTR_MAXREG_COUNT
	.align		4
        /*006c*/ 	.byte	0x03, 0x1b
        /*006e*/ 	.short	0x00ff


	//----- nvinfo : EIATTR_MERCURY_ISA_VERSION
	.align		4
        /*0070*/ 	.byte	0x03, 0x5f
        /*0072*/ 	.short	0x0101


	//----- nvinfo : EIATTR_VRC_CTA_INIT_COUNT
	.align		4
        /*0074*/ 	.byte	0x02, 0x4a
	.zero		1
	.zero		1


	//----- nvinfo : EIATTR_EXIT_INSTR_OFFSETS
	.align		4
        /*0078*/ 	.byte	0x04, 0x1c
        /*007a*/ 	.short	(.L_317 - .L_316)


	//   ....[0]....
.L_316:
        /*007c*/ 	.word	0x000004a0


	//   ....[1]....
        /*0080*/ 	.word	0x00000810


	//----- nvinfo : EIATTR_CRS_STACK_SIZE
	.align		4
.L_317:
        /*0084*/ 	.byte	0x04, 0x1e
        /*0086*/ 	.short	(.L_319 - .L_318)
.L_318:
        /*0088*/ 	.word	0x00000000


	//----- nvinfo : EIATTR_CBANK_PARAM_SIZE
	.align		4
.L_319:
        /*008c*/ 	.byte	0x03, 0x19
        /*008e*/ 	.short	0x0030


	//----- nvinfo : EIATTR_PARAM_CBANK
	.align		4
        /*0090*/ 	.byte	0x04, 0x0a
        /*0092*/ 	.short	(.L_321 - .L_320)
	.align		4
.L_320:
        /*0094*/ 	.word	index@(.nv.constant0._Z21filterBoundDIVIDES_EQPiS_S_S_PhPb)
        /*0098*/ 	.short	0x0380
        /*009a*/ 	.short	0x0030


	//----- nvinfo : EIATTR_SW_WAR
	.align		4
.L_321:
        /*009c*/ 	.byte	0x04, 0x36
        /*009e*/ 	.short	(.L_323 - .L_322)
.L_322:
        /*00a0*/ 	.word	0x00000008
.L_323:


//--------------------- .nv.info._Z24filterBoundMULTIPLIES_LTPiS_S_S_PhPb --------------------------
	.section	.nv.info._Z24filterBoundMULTIPLIES_LTPiS_S_S_PhPb,"",@"SHT_CUDA_INFO"
	.sectionflags	@""
	.align	4


	//----- nvinfo : EIATTR_CUDA_API_VERSION
	.align		4
        /*0000*/ 	.byte	0x04, 0x37
        /*0002*/ 	.short	(.L_325 - .L_324)
.L_324:
        /*0004*/ 	.word	0x00000082


	//----- nvinfo : EIATTR_KPARAM_INFO
	.align		4
.L_325:
        /*0008*/ 	.byte	0x04, 0x17
        /*000a*/ 	.short	(.L_327 - .L_326)
.L_326:
        /*000c*/ 	.word	0x00000000
        /*0010*/ 	.short	0x0005
        /*0012*/ 	.short	0x0028
        /*0014*/ 	.byte	0x00, 0xf5, 0x21, 0x00


	//----- nvinfo : EIATTR_KPARAM_INFO
	.align		4
.L_327:
        /*0018*/ 	.byte	0x04, 0x17
        /*001a*/ 	.short	(.L_329 - .L_328)
.L_328:
        /*001c*/ 	.word	0x00000000
        /*0020*/ 	.short	0x0004
        /*0022*/ 	.short	0x0020
        /*0024*/ 	.byte	0x00, 0xf5, 0x21, 0x00


	//----- nvinfo : EIATTR_KPARAM_INFO
	.align		4
.L_329:
        /*0028*/ 	.byte	0x04, 0x17
        /*002a*/ 	.short	(.L_331 - .L_330)
.L_330:
        /*002c*/ 	.word	0x00000000
        /*0030*/ 	.short	0x0003
        /*0032*/ 	.short	0x0018
        /*0034*/ 	.byte	0x00, 0xf5, 0x21, 0x00


	//----- nvinfo : EIATTR_KPARAM_INFO
	.align		4
.L_331:
        /*0038*/ 	.byte	0x04, 0x17
        /*003a*/ 	.short	(.L_333 - .L_332)
.L_332:
        /*003c*/ 	.word	0x00000000
        /*0040*/ 	.short	0x0002
        /*0042*/ 	.short	0x0010
        /*0044*/ 	.byte	0x00, 0xf5, 0x21, 0x00


	//----- nvinfo : EIATTR_KPARAM_INFO
	.align		4
.L_333:
        /*0048*/ 	.byte	0x04, 0x17
        /*004a*/ 	.short	(.L_335 - .L_334)
.L_334:
        /*004c*/ 	.word	0x00000000
        /*0050*/ 	.short	0x0001
        /*0052*/ 	.short	0x0008
        /*0054*/ 	.byte	0x00, 0xf5, 0x21, 0x00


	//----- nvinfo : EIATTR_KPARAM_INFO
	.align		4
.L_335:
        /*0058*/ 	.byte	0x04, 0x17
        /*005a*/ 	.short	(.L_337 - .L_336)
.L_336:
        /*005c*/ 	.word	0x00000000
        /*0060*/ 	.short	0x0000
        /*0062*/ 	.short	0x0000
        /*0064*/ 	.byte	0x00, 0xf5, 0x21, 0x00


	//----- nvinfo : EIATTR_SPARSE_MMA_MASK
	.align		4
.L_337:
        /*0068*/ 	.byte	0x03, 0x50
        /*006a*/ 	.short	0x0000


	//----- nvinfo : EIATTR_MAXREG_COUNT
	.align		4
        /*006c*/ 	.byte	0x03, 0x1b
        /*006e*/ 	.short	0x00ff


	//----- nvinfo : EIATTR_MERCURY_ISA_VERSION
	.align		4
        /*0070*/ 	.byte	0x03, 0x5f
        /*0072*/ 	.short	0x0101


	//----- nvinfo : EIATTR_VRC_CTA_INIT_COUNT
	.align		4
        /*0074*/ 	.byte	0x02, 0x4a
	.zero		1
	.zero		1


	//----- nvinfo : EIATTR_EXIT_INSTR_OFFSETS
	.align		4
        /*0078*/ 	.byte	0x04, 0x1c
        /*007a*/ 	.short	(.L_339 - .L_338)


	//   ....[0]....
.L_338:
        /*007c*/ 	.word	0x00000190


	//   ....[1]....
        /*0080*/ 	.word	0x00000290


	//----- nvinfo : EIATTR_CBANK_PARAM_SIZE
	.align		4
.L_339:
        /*0084*/ 	.byte	0x03, 0x19
        /*0086*/ 	.short	0x0030


	//----- nvinfo : EIATTR_PARAM_CBANK
	.align		4
        /*0088*/ 	.byte	0x04, 0x0a
        /*008a*/ 	.short	(.L_341 - .L_340)
	.align		4
.L_340:
        /*008c*/ 	.word	index@(.nv.constant0._Z24filterBoundMULTIPLIES_LTPiS_S_S_PhPb)
        /*0090*/ 	.short	0x0380
        /*0092*/ 	.short	0x0030


	//----- nvinfo : EIATTR_SW_WAR
	.align		4
.L_341:
        /*0094*/ 	.byte	0x04, 0x36
        /*0096*/ 	.short	(.L_343 - .L_342)
.L_342:
        /*0098*/ 	.word	0x00000008
.L_343:


//--------------------- .nv.info._Z25filterBoundMULTIPLIES_LEQPiS_S_S_PhPb --------------------------
	.section	.nv.info._Z25filterBoundMULTIPLIES_LEQPiS_S_S_PhPb,"",@"SHT_CUDA_INFO"
	.sectionflags	@""
	.align	4


	//----- nvinfo : EIATTR_CUDA_API_VERSION
	.align		4
        /*0000*/ 	.byte	0x04, 0x37
        /*0002*/ 	.short	(.L_345 - .L_344)
.L_344:
        /*0004*/ 	.word	0x00000082


	//----- nvinfo : EIATTR_KPARAM_INFO
	.align		4
.L_345:
        /*0008*/ 	.byte	0x04, 0x17
        /*000a*/ 	.short	(.L_347 - .L_346)
.L_346:
        /*000c*/ 	.word	0x00000000
        /*0010*/ 	.short	0x0005
        /*0012*/ 	.short	0x0028
        /*0014*/ 	.byte	0x00, 0xf5, 0x21, 0x00


	//----- nvinfo : EIATTR_KPARAM_INFO
	.align		4
.L_347:
        /*0018*/ 	.byte	0x04, 0x17
        /*001a*/ 	.short	(.L_349 - .L_348)
.L_348:
        /*001c*/ 	.word	0x00000000
        /*0020*/ 	.short	0x0004
        /*0022*/ 	.short	0x0020
        /*0024*/ 	.byte	0x00, 0xf5, 0x21, 0x00


	//----- nvinfo : EIATTR_KPARAM_INFO
	.align		4
.L_349:
        /*0028*/ 	.byte	0x04, 0x17
        /*002a*/ 	.short	(.L_351 - .L_350)
.L_350:
        /*002c*/ 	.word	0x00000000
        /*0030*/ 	.short	0x0003
        /*0032*/ 	.short	0x0018
        /*0034*/ 	.byte	0x00, 0xf5, 0x21, 0x00


	//----- nvinfo : EIATTR_KPARAM_INFO
	.align		4
.L_351:
        /*0038*/ 	.byte	0x04, 0x17
        /*003a*/ 	.short	(.L_353 - .L_352)
.L_352:
        /*003c*/ 	.word	0x00000000
        /*0040*/ 	.short	0x0002
        /*0042*/ 	.short	0x0010
        /*0044*/ 	.byte	0x00, 0xf5, 0x21, 0x00


	//----- nvinfo : EIATTR_KPARAM_INFO
	.align		4
.L_353:
        /*0048*/ 	.byte	0x04, 0x17
        /*004a*/ 	.short	(.L_355 - .L_354)
.L_354:
        /*004c*/ 	.word	0x00000000
        /*0050*/ 	.short	0x0001
        /*0052*/ 	.short	0x0008
        /*0054*/ 	.byte	0x00, 0xf5, 0x21, 0x00


	//----- nvinfo : EIATTR_KPARAM_INFO
	.align		4
.L_355:
        /*0058*/ 	.byte	0x04, 0x17
        /*005a*/ 	.short	(.L_357 - .L_356)
.L_356:
        /*005c*/ 	.word	0x00000000
        /*0060*/ 	.short	0x0000
        /*0062*/ 	.short	0x0000
        /*0064*/ 	.byte	0x00, 0xf5, 0x21, 0x00


	//----- nvinfo : EIATTR_SPARSE_MMA_MASK
	.align		4
.L_357:
        /*0068*/ 	.byte	0x03, 0x50
        /*006a*/ 	.short	0x0000


	//----- nvinfo : EIATTR_MAXREG_COUNT
	.align		4
        /*006c*/ 	.byte	0x03, 0x1b
        /*006e*/ 	.short	0x00ff


	//----- nvinfo : EIATTR_MERCURY_ISA_VERSION
	.align		4
        /*0070*/ 	.byte	0x03, 0x5f
        /*0072*/ 	.short	0x0101


	//----- nvinfo : EIATTR_VRC_CTA_INIT_COUNT
	.align		4
        /*0074*/ 	.byte	0x02, 0x4a
	.zero		1
	.zero		1


	//----- nvinfo : EIATTR_EXIT_INSTR_OFFSETS
	.align		4
        /*0078*/ 	.byte	0x04, 0x1c
        /*007a*/ 	.short	(.L_359 - .L_358)


	//   ....[0]....
.L_358:
        /*007c*/ 	.word	0x00000190


	//   ....[1]....
        /*0080*/ 	.word	0x00000290


	//----- nvinfo : EIATTR_CBANK_PARAM_SIZE
	.align		4
.L_359:
        /*0084*/ 	.byte	0x03, 0x19
        /*0086*/ 	.short	0x0030


	//----- nvinfo : EIATTR_PARAM_CBANK
	.align		4
        /*0088*/ 	.byte	0x04, 0x0a
        /*008a*/ 	.short	(.L_361 - .L_360)
	.align		4
.L_360:
        /*008c*/ 	.word	index@(.nv.constant0._Z25filterBoundMULTIPLIES_LEQPiS_S_S_PhPb)
        /*0090*/ 	.short	0x0380
        /*0092*/ 	.short	0x0030


	//----- nvinfo : EIATTR_SW_WAR
	.align		4
.L_361:
        /*0094*/ 	.byte	0x04, 0x36
        /*0096*/ 	.short	(.L_363 - .L_362)
.L_362:
        /*0098*/ 	.word	0x00000008
.L_363:


//--------------------- .nv.info._Z24filterBoundMULTIPLIES_GTPiS_S_S_PhPb --------------------------
	.section	.nv.info._Z24filterBoundMULTIPLIES_GTPiS_S_S_PhPb,"",@"SHT_CUDA_INFO"
	.sectionflags	@""
	.align	4


	//----- nvinfo : EIATTR_CUDA_API_VERSION
	.align		4
        /*0000*/ 	.byte	0x04, 0x37
        /*0002*/ 	.short	(.L_365 - .L_364)
.L_364:
        /*0004*/ 	.word	0x00000082


	//----- nvinfo : EIATTR_KPARAM_INFO
	.align		4
.L_365:
        /*0008*/ 	.byte	0x04, 0x17
        /*000a*/ 	.short	(.L_367 - .L_366)
.L_366:
        /*000c*/ 	.word	0x00000000
        /*0010*/ 	.short	0x0005
        /*0012*/ 	.short	0x0028
        /*0014*/ 	.byte	0x00, 0xf5, 0x21, 0x00


	//----- nvinfo : EIATTR_KPARAM_INFO
	.align		4
.L_367:
        /*0018*/ 	.byte	0x04, 0x17
        /*001a*/ 	.short	(.L_369 - .L_368)
.L_368:
        /*001c*/ 	.word	0x00000000
        /*0020*/ 	.short	0x0004
        /*0022*/ 	.short	0x0020
        /*0024*/ 	.byte	0x00, 0xf5, 0x21, 0x00


	//----- nvinfo : EIATTR_KPARAM_INFO
	.align		4
.L_369:
        /*0028*/ 	.byte	0x04, 0x17
        /*002a*/ 	.short	(.L_371 - .L_370)
.L_370:
        /*002c*/ 	.word	0x00000000
        /*0030*/ 	.short	0x0003
        /*0032*/ 	.short	0x0018
        /*0034*/ 	.byte	0x00, 0xf5, 0x21, 0x00


	//----- nvinfo : EIATTR_KPARAM_INFO
	.align		4
.L_371:
        /*0038*/ 	.byte	0x04, 0x17
        /*003a*/ 	.short	(.L_373 - .L_372)
.L_372:
        /*003c*/ 	.word	0x00000000
        /*0040*/ 	.short	0x0002
        /*0042*/ 	.short	0x0010
        /*0044*/ 	.byte	0x00, 0xf5, 0x21, 0x00


	//----- nvinfo : EIATTR_KPARAM_INFO
	.align		4
.L_373:
        /*0048*/ 	.byte	0x04, 0x17
        /*004a*/ 	.short	(.L_375 - .L_374)
.L_374:
        /*004c*/ 	.word	0x00000000
        /*0050*/ 	.short	0x0001
        /*0052*/ 	.short	0x0008
        /*0054*/ 	.byte	0x00, 0xf5, 0x21, 0x00


	//----- nvinfo : EIATTR_KPARAM_INFO
	.align		4
.L_375:
        /*0058*/ 	.byte	0x04, 0x17
        /*005a*/ 	.short	(.L_377 - .L_376)
.L_376:
        /*005c*/ 	.word	0x00000000
        /*0060*/ 	.short	0x0000
        /*0062*/ 	.short	0x0000
        /*0064*/ 	.byte	0x00, 0xf5, 0x21, 0x00


	//----- nvinfo : EIATTR_SPARSE_MMA_MASK
	.align		4
.L_377:
        /*0068*/ 	.byte	0x03, 0x50
        /*006a*/ 	.short	0x0000


	//----- nvinfo : EIATTR_MAXREG_COUNT
	.align		4
        /*006c*/ 	.byte	0x03, 0x1b
        /*006e*/ 	.short	0x00ff


	//----- nvinfo : EIATTR_MERCURY_ISA_VERSION
	.align		4
        /*0070*/ 	.byte	0x03, 0x5f
        /*0072*/ 	.short	0x0101


	//----- nvinfo : EIATTR_VRC_CTA_INIT_COUNT
	.align		4
        /*0074*/ 	.byte	0x02, 0x4a
	.zero		1
	.zero		1


	//----- nvinfo : EIATTR_EXIT_INSTR_OFFSETS
	.align		4
        /*0078*/ 	.byte	0x04, 0x1c
        /*007a*/ 	.short	(.L_379 - .L_378)


	//   ....[0]....
.L_378:
        /*007c*/ 	.word	0x00000190


	//   ....[1]....
        /*0080*/ 	.word	0x00000290


	//----- nvinfo : EIATTR_CBANK_PARAM_SIZE
	.align		4
.L_379:
        /*0084*/ 	.byte	0x03, 0x19
        /*0086*/ 	.short	0x0030


	//----- nvinfo : EIATTR_PARAM_CBANK
	.align		4
        /*0088*/ 	.byte	0x04, 0x0a
        /*008a*/ 	.short	(.L_381 - .L_380)
	.align		4
.L_380:
        /*008c*/ 	.word	index@(.nv.constant0._Z24filterBoundMULTIPLIES_GTPiS_S_S_PhPb)
        /*0090*/ 	.short	0x0380
        /*0092*/ 	.short	0x0030


	//----- nvinfo : EIATTR_SW_WAR
	.align		4
.L_381:
        /*0094*/ 	.byte	0x04, 0x36
        /*0096*/ 	.short	(.L_383 - .L_382)
.L_382:
        /*0098*/ 	.word	0x00000008
.L_383:


//--------------------- .nv.info._Z25filterBoundMULTIPLIES_GEQPiS_S_S_PhPb --------------------------
	.section	.nv.info._Z25filterBoundMULTIPLIES_GEQPiS_S_S_PhPb,"",@"SHT_CUDA_INFO"
	.sectionflags	@""
	.align	4


	//----- nvinfo : EIATTR_CUDA_API_VERSION
	.align		4
        /*0000*/ 	.byte	0x04, 0x37
        /*0002*/ 	.short	(.L_385 - .L_384)
.L_384:
        /*0004*/ 	.word	0x00000082


	//----- nvinfo : EIATTR_KPARAM_INFO
	.align		4
.L_385:
        /*0008*/ 	.byte	0x04, 0x17
        /*000a*/ 	.short	(.L_387 - .L_386)
.L_386:
        /*000c*/ 	.word	0x00000000
        /*0010*/ 	.short	0x0005
        /*0012*/ 	.short	0x0028
        /*0014*/ 	.byte	0x00, 0xf5, 0x21, 0x00


	//----- nvinfo : EIATTR_KPARAM_INFO
	.align		4
.L_387:
        /*0018*/ 	.byte	0x04, 0x17
        /*001a*/ 	.short	(.L_389 - .L_388)
.L_388:
        /*001c*/ 	.word	0x00000000
        /*0020*/ 	.short	0x0004
        /*0022*/ 	.short	0x0020
        /*0024*/ 	.byte	0x00, 0xf5, 0x21, 0x00


	//----- nvinfo : EIATTR_KPARAM_INFO
	.align		4
.L_389:
        /*0028*/ 	.byte	0x04, 0x17
        /*002a*/ 	.short	(.L_391 - .L_390)
.L_390:
        /*002c*/ 	.word	0x00000000
        /*0030*/ 	.short	0x0003
        /*0032*/ 	.short	0x0018
        /*0034*/ 	.byte	0x00, 0xf5, 0x21, 0x00


	//----- nvinfo : EIATTR_KPARAM_INFO
	.align		4
.L_391:
        /*0038*/ 	.byte	0x04, 0x17
        /*003a*/ 	.short	(.L_393 - .L_392)
.L_392:
        /*003c*/ 	.word	0x00000000
        /*0040*/ 	.short	0x0002
        /*0042*/ 	.short	0x0010
        /*0044*/ 	.byte	0x00, 0xf5, 0x21, 0x00


	//----- nvinfo : EIATTR_KPARAM_INFO
	.align		4
.L_393:
        /*0048*/ 	.byte	0x04, 0x17
        /*004a*/ 	.short	(.L_395 - .L_394)
.L_394:
        /*004c*/ 	.word	0x00000000
        /*0050*/ 	.short	0x0001
        /*0052*/ 	.short	0x0008
        /*0054*/ 	.byte	0x00, 0xf5, 0x21, 0x00


	//----- nvinfo : EIATTR_KPARAM_INFO
	.align		4
.L_395:
        /*0058*/ 	.byte	0x04, 0x17
        /*005a*/ 	.short	(.L_397 - .L_396)
.L_396:
        /*005c*/ 	.word	0x00000000
        /*0060*/ 	.short	0x0000
        /*0062*/ 	.short	0x0000
        /*0064*/ 	.byte	0x00, 0xf5, 0x21, 0x00


	//----- nvinfo : EIATTR_SPARSE_MMA_MASK
	.align		4
.L_397:
        /*0068*/ 	.byte	0x03, 0x50
        /*006a*/ 	.short	0x0000


	//----- nvinfo : EIATTR_MAXREG_COUNT
	.align		4
        /*006c*/ 	.byte	0x03, 0x1b
        /*006e*/ 	.short	0x00ff


	//----- nvinfo : EIATTR_MERCURY_ISA_VERSION
	.align		4
        /*0070*/ 	.byte	0x03, 0x5f
        /*0072*/ 	.short	0x0101


	//----- nvinfo : EIATTR_VRC_CTA_INIT_COUNT
	.align		4
        /*0074*/ 	.byte	0x02, 0x4a
	.zero		1
	.zero		1


	//----- nvinfo : EIATTR_EXIT_INSTR_OFFSETS
	.align		4
        /*0078*/ 	.byte	0x04, 0x1c
        /*007a*/ 	.short	(.L_399 - .L_398)


	//   ....[0]....
.L_398:
        /*007c*/ 	.word	0x00000190


	//   ....[1]....
        /*0080*/ 	.word	0x00000290


	//----- nvinfo : EIATTR_CBANK_PARAM_SIZE
	.align		4
.L_399:
        /*0084*/ 	.byte	0x03, 0x19
        /*0086*/ 	.short	0x0030


	//----- nvinfo : EIATTR_PARAM_CBANK
	.align		4
        /*0088*/ 	.byte	0x04, 0x0a
        /*008a*/ 	.short	(.L_401 - .L_400)
	.align		4
.L_400:
        /*008c*/ 	.word	index@(.nv.constant0._Z25filterBoundMULTIPLIES_GEQPiS_S_S_PhPb)
        /*0090*/ 	.short	0x0380
        /*0092*/ 	.short	0x0030


	//----- nvinfo : EIATTR_SW_WAR
	.align		4
.L_401:
        /*0094*/ 	.byte	0x04, 0x36
        /*0096*/ 	.short	(.L_403 - .L_402)
.L_402:
        /*0098*/ 	.word	0x00000008
.L_403:


//--------------------- .nv.info._Z25filterBoundMULTIPLIES_NEQPiS_S_S_PhPb --------------------------
	.section	.nv.info._Z25filterBoundMULTIPLIES_NEQPiS_S_S_PhPb,"",@"SHT_CUDA_INFO"
	.sectionflags	@""
	.align	4


	//----- nvinfo : EIATTR_CUDA_API_VERSION
	.align		4
        /*0000*/ 	.byte	0x04, 0x37
        /*0002*/ 	.short	(.L_405 - .L_404)
.L_404:
        /*0004*/ 	.word	0x00000082


	//----- nvinfo : EIATTR_KPARAM_INFO
	.align		4
.L_405:
        /*0008*/ 	.byte	0x04, 0x17
        /*000a*/ 	.short	(.L_407 - .L_406)
.L_406:
        /*000c*/ 	.word	0x00000000
        /*0010*/ 	.short	0x0005
        /*0012*/ 	.short	0x0028
        /*0014*/ 	.byte	0x00, 0xf5, 0x21, 0x00


	//----- nvinfo : EIATTR_KPARAM_INFO
	.align		4
.L_407:
        /*0018*/ 	.byte	0x04, 0x17
        /*001a*/ 	.short	(.L_409 - .L_408)
.L_408:
        /*001c*/ 	.word	0x00000000
        /*0020*/ 	.short	0x0004
        /*0022*/ 	.short	0x0020
        /*0024*/ 	.byte	0x00, 0xf5, 0x21, 0x00


	//----- nvinfo : EIATTR_KPARAM_INFO
	.align		4
.L_409:
        /*0028*/ 	.byte	0x04, 0x17
        /*002a*/ 	.short	(.L_411 - .L_410)
.L_410:
        /*002c*/ 	.word	0x00000000
        /*0030*/ 	.short	0x0003
        /*0032*/ 	.short	0x0018
        /*0034*/ 	.byte	0x00, 0xf5, 0x21, 0x00


	//----- nvinfo : EIATTR_KPARAM_INFO
	.align		4
.L_411:
        /*0038*/ 	.byte	0x04, 0x17
        /*003a*/ 	.short	(.L_413 - .L_412)
.L_412:
        /*003c*/ 	.word	0x00000000
        /*0040*/ 	.short	0x0002
        /*0042*/ 	.short	0x0010
        /*0044*/ 	.byte	0x00, 0xf5, 0x21, 0x00


	//----- nvinfo : EIATTR_KPARAM_INFO
	.align		4
.L_413:
        /*0048*/ 	.byte	0x04, 0x17
        /*004a*/ 	.short	(.L_415 - .L_414)
.L_414:
        /*004c*/ 	.word	0x00000000
        /*0050*/ 	.short	0x0001
        /*0052*/ 	.short	0x0008
        /*0054*/ 	.byte	0x00, 0xf5, 0x21, 0x00


	//----- nvinfo : EIATTR_KPARAM_INFO
	.align		4
.L_415:
        /*0058*/ 	.byte	0x04, 0x17
        /*005a*/ 	.short	(.L_417 - .L_416)
.L_416:
        /*005c*/ 	.word	0x00000000
        /*0060*/ 	.short	0x0000
        /*0062*/ 	.short	0x0000
        /*0064*/ 	.byte	0x00, 0xf5, 0x21, 0x00


	//----- nvinfo : EIATTR_SPARSE_MMA_MASK
	.align		4
.L_417:
        /*0068*/ 	.byte	0x03, 0x50
        /*006a*/ 	.short	0x0000


	//----- nvinfo : EIATTR_MAXREG_COUNT
	.align		4
        /*006c*/ 	.byte	0x03, 0x1b
        /*006e*/ 	.short	0x00ff


	//----- nvinfo : EIATTR_MERCURY_ISA_VERSION
	.align		4
        /*0070*/ 	.byte	0x03, 0x5f
        /*0072*/ 	.short	0x0101


	//----- nvinfo : EIATTR_VRC_CTA_INIT_COUNT
	.align		4
        /*0074*/ 	.byte	0x02, 0x4a
	.zero		1
	.zero		1


	//----- nvinfo : EIATTR_EXIT_INSTR_OFFSETS
	.align		4
        /*0078*/ 	.byte	0x04, 0x1c
        /*007a*/ 	.short	(.L_419 - .L_418)


	//   ....[0]....
.L_418:
        /*007c*/ 	.word	0x00000190


	//   ....[1]....
        /*0080*/ 	.word	0x00000290


	//----- nvinfo : EIATTR_CBANK_PARAM_SIZE
	.align		4
.L_419:
        /*0084*/ 	.byte	0x03, 0x19
        /*0086*/ 	.short	0x0030


	//----- nvinfo : EIATTR_PARAM_CBANK
	.align		4
        /*0088*/ 	.byte	0x04, 0x0a
        /*008a*/ 	.short	(.L_421 - .L_420)
	.align		4
.L_420:
        /*008c*/ 	.word	index@(.nv.constant0._Z25filterBoundMULTIPLIES_NEQPiS_S_S_PhPb)
        /*0090*/ 	.short	0x0380
        /*0092*/ 	.short	0x0030


	//----- nvinfo : EIATTR_SW_WAR
	.align		4
.L_421:
        /*0094*/ 	.byte	0x04, 0x36
        /*0096*/ 	.short	(.L_423 - .L_422)
.L_422:
        /*0098*/ 	.word	0x00000008
.L_423:


//--------------------- .nv.info._Z24filterBoundMULTIPLIES_EQPiS_S_S_PhPb --------------------------
	.section	.nv.info._Z24filterBoundMULTIPLIES_EQPiS_S_S_PhPb,"",@"SHT_CUDA_INFO"
	.sectionflags	@""
	.align	4


	//----- nvinfo : EIATTR_CUDA_API_VERSION
	.align		4
        /*0000*/ 	.byte	0x04, 0x37
        /*0002*/ 	.short	(.L_425 - .L_424)
.L_424:
        /*0004*/ 	.word	0x00000082


	//----- nvinfo : EIATTR_KPARAM_INFO
	.align		4
.L_425:
        /*0008*/ 	.byte	0x04, 0x17
        /*000a*/ 	.short	(.L_427 - .L_426)
.L_426:
        /*000c*/ 	.word	0x00000000
        /*0010*/ 	.short	0x0005
        /*0012*/ 	.short	0x0028
        /*0014*/ 	.byte	0x00, 0xf5, 0x21, 0x00


	//----- nvinfo : EIATTR_KPARAM_INFO
	.align		4
.L_427:
        /*0018*/ 	.byte	0x04, 0x17
        /*001a*/ 	.short	(.L_429 - .L_428)
.L_428:
        /*001c*/ 	.word	0x00000000
        /*0020*/ 	.short	0x0004
        /*0022*/ 	.short	0x0020
        /*0024*/ 	.byte	0x00, 0xf5, 0x21, 0x00


	//----- nvinfo : EIATTR_KPARAM_INFO
	.align		4
.L_429:
        /*0028*/ 	.byte	0x04, 0x17
        /*002a*/ 	.short	(.L_431 - .L_430)
.L_430:
        /*002c*/ 	.word	0x00000000
        /*0030*/ 	.short	0x0003
        /*0032*/ 	.short	0x0018
        /*0034*/ 	.byte	0x00, 0xf5, 0x21, 0x00


	//----- nvinfo : EIATTR_KPARAM_INFO
	.align		4
.L_431:
        /*0038*/ 	.byte	0x04, 0x17
        /*003a*/ 	.short	(.L_433 - .L_432)
.L_432:
        /*003c*/ 	.word	0x00000000
        /*0040*/ 	.short	0x0002
        /*0042*/ 	.short	0x0010
        /*0044*/ 	.byte	0x00, 0xf5, 0x21, 0x00


	//----- nvinfo : EIATTR_KPARAM_INFO
	.align		4
.L_433:
        /*0048*/ 	.byte	0x04, 0x17
        /*004a*/ 	.short	(.L_435 - .L_434)
.L_434:
        /*004c*/ 	.word	0x00000000
        /*0050*/ 	.short	0x0001
        /*0052*/ 	.short	0x0008
        /*0054*/ 	.byte	0x00, 0xf5, 0x21, 0x00


	//----- nvinfo : EIATTR_KPARAM_INFO
	.align		4
.L_435:
        /*0058*/ 	.byte	0x04, 0x17
        /*005a*/ 	.short	(.L_437 - .L_436)
.L_436:
        /*005c*/ 	.word	0x00000000
        /*0060*/ 	.short	0x0000
        /*0062*/ 	.short	0x0000
        /*0064*/ 	.byte	0x00, 0xf5, 0x21, 0x00


	//----- nvinfo : EIATTR_SPARSE_MMA_MASK
	.align		4
.L_437:
        /*0068*/ 	.byte	0x03, 0x50
        /*006a*/ 	.short	0x0000


	//----- nvinfo : EIATTR_MAXREG_COUNT
	.align		4
        /*006c*/ 	.byte	0x03, 0x1b
        /*006e*/ 	.short	0x00ff


	//----- nvinfo : EIATTR_MERCURY_ISA_VERSION
	.align		4
        /*0070*/ 	.byte	0x03, 0x5f
        /*0072*/ 	.short	0x0101


	//----- nvinfo : EIATTR_VRC_CTA_INIT_COUNT
	.align		4
        /*0074*/ 	.byte	0x02, 0x4a
	.zero		1
	.zero		1


	//----- nvinfo : EIATTR_EXIT_INSTR_OFFSETS
	.align		4
        /*0078*/ 	.byte	0x04, 0x1c
        /*007a*/ 	.short	(.L_439 - .L_438)


	//   ....[0]....
.L_438:
        /*007c*/ 	.word	0x00000190


	//   ....[1]....
        /*0080*/ 	.word	0x00000290


	//----- nvinfo : EIATTR_CBANK_PARAM_SIZE
	.align		4
.L_439:
        /*0084*/ 	.byte	0x03, 0x19
        /*0086*/ 	.short	0x0030


	//----- nvinfo : EIATTR_PARAM_CBANK
	.align		4
        /*0088*/ 	.byte	0x04, 0x0a
        /*008a*/ 	.short	(.L_441 - .L_440)
	.align		4
.L_440:
        /*008c*/ 	.word	index@(.nv.constant0._Z24filterBoundMULTIPLIES_EQPiS_S_S_PhPb)
        /*0090*/ 	.short	0x0380
        /*0092*/ 	.short	0x0030


	//----- nvinfo : EIATTR_SW_WAR
	.align		4
.L_441:
        /*0094*/ 	.byte	0x04, 0x36
        /*0096*/ 	.short	(.L_443 - .L_442)
.L_442:
        /*0098*/ 	.word	0x00000008
.L_443:


//--------------------- .nv.info._Z19filterBoundMINUS_LTPiS_S_S_PhPb --------------------------
	.section	.nv.info._Z19filterBoundMINUS_LTPiS_S_S_PhPb,"",@"SHT_CUDA_INFO"
	.sectionflags	@""
	.align	4


	//----- nvinfo : EIATTR_CUDA_API_VERSION
	.align		4
        /*0000*/ 	.byte	0x04, 0x37
        /*0002*/ 	.short	(.L_445 - .L_444)
.L_444:
        /*0004*/ 	.word	0x00000082


	//----- nvinfo : EIATTR_KPARAM_INFO
	.align		4
.L_445:
        /*0008*/ 	.byte	0x04, 0x17
        /*000a*/ 	.short	(.L_447 - .L_446)
.L_446:
        /*000c*/ 	.word	0x00000000
        /*0010*/ 	.short	0x0005
        /*0012*/ 	.short	0x0028
        /*0014*/ 	.byte	0x00, 0xf5, 0x21, 0x00


	//----- nvinfo : EIATTR_KPARAM_INFO
	.align		4
.L_447:
        /*0018*/ 	.byte	0x04, 0x17
        /*001a*/ 	.short	(.L_449 - .L_448)
.L_448:
        /*001c*/ 	.word	0x00000000
        /*0020*/ 	.short	0x0004
        /*0022*/ 	.short	0x0020
        /*0024*/ 	.byte	0x00, 0xf5, 0x21, 0x00


	//----- nvinfo : EIATTR_KPARAM_INFO
	.align		4
.L_449:
        /*0028*/ 	.byte	0x04, 0x17
        /*002a*/ 	.short	(.L_451 - .L_450)
.L_450:
        /*002c*/ 	.word	0x00000000
        /*0030*/ 	.short	0x0003
        /*0032*/ 	.short	0x0018
        /*0034*/ 	.byte	0x00, 0xf5, 0x21, 0x00


	//----- nvinfo : EIATTR_KPARAM_INFO
	.align		4
.L_451:
        /*0038*/ 	.byte	0x04, 0x17
        /*003a*/ 	.short	(.L_453 - .L_452)
.L_452:
        /*003c*/ 	.word	0x00000000
        /*0040*/ 	.short	0x0002
        /*0042*/ 	.short	0x0010
        /*0044*/ 	.byte	0x00, 0xf5, 0x21, 0x00


	//----- nvinfo : EIATTR_KPARAM_INFO
	.align		4
.L_453:
        /*0048*/ 	.byte	0x04, 0x17
        /*004a*/ 	.short	(.L_455 - .L_454)
.L_454:
        /*004c*/ 	.word	0x00000000
        /*0050*/ 	.short	0x0001
        /*0052*/ 	.short	0x0008
        /*0054*/ 	.byte	0x00, 0xf5, 0x21, 0x00


	//----- nvinfo : EIATTR_KPARAM_INFO
	.align		4
.L_455:
        /*0058*/ 	.byte	0x04, 0x17
        /*005a*/ 	.short	(.L_457 - .L_456)
.L_456:
        /*005c*/ 	.word	0x00000000
        /*0060*/ 	.short	0x0000
        /*0062*/ 	.short	0x0000
        /*0064*/ 	.byte	0x00, 0xf5, 0x21, 0x00


	//----- nvinfo : EIATTR_SPARSE_MMA_MASK
	.align		4
.L_457:
        /*0068*/ 	.byte	0x03, 0x50
        /*006a*/ 	.short	0x0000


	//----- nvinfo : EIATTR_MAXREG_COUNT
	.align		4
        /*006c*/ 	.byte	0x03, 0x1b
        /*006e*/ 	.short	0x00ff


	//----- nvinfo : EIATTR_MERCURY_ISA_VERSION
	.align		4
        /*0070*/ 	.byte	0x03, 0x5f
        /*0072*/ 	.short	0x0101


	//----- nvinfo : EIATTR_VRC_CTA_INIT_COUNT
	.align		4
        /*0074*/ 	.byte	0x02, 0x4a
	.zero		1
	.zero		1


	//----- nvinfo : EIATTR_EXIT_INSTR_OFFSETS
	.align		4
        /*0078*/ 	.byte	0x04, 0x1c
        /*007a*/ 	.short	(.L_459 - .L_458)


	//   ....[0]....
.L_458:
        /*007c*/ 	.word	0x00000190


	//   ....[1]....
        /*0080*/ 	.word	0x00000290


	//----- nvinfo : EIATTR_CBANK_PARAM_SIZE
	.align		4
.L_459:
        /*0084*/ 	.byte	0x03, 0x19
        /*0086*/ 	.short	0x0030


	//----- nvinfo : EIATTR_PARAM_CBANK
	.align		4
        /*0088*/ 	.byte	0x04, 0x0a
        /*008a*/ 	.short	(.L_461 - .L_460)
	.align		4
.L_460:
        /*008c*/ 	.word	index@(.nv.constant0._Z19filterBoundMINUS_LTPiS_S_S_PhPb)
        /*0090*/ 	.short	0x0380
        /*0092*/ 	.short	0x0030


	//----- nvinfo : EIATTR_SW_WAR
	.align		4
.L_461:
        /*0094*/ 	.byte	0x04, 0x36
        /*0096*/ 	.short	(.L_463 - .L_462)
.L_462:
        /*0098*/ 	.word	0x00000008
.L_463:


//--------------------- .nv.info._Z20filterBoundMINUS_LEQPiS_S_S_PhPb --------------------------
	.section	.nv.info._Z20filterBoundMINUS_LEQPiS_S_S_PhPb,"",@"SHT_CUDA_INFO"
	.sectionflags	@""
	.align	4


	//----- nvinfo : EIATTR_CUDA_API_VERSION
	.align		4
        /*0000*/ 	.byte	0x04, 0x37
        /*0002*/ 	.short	(.L_465 - .L_464)
.L_464:
        /*0004*/ 	.word	0x00000082


	//----- nvinfo : EIATTR_KPARAM_INFO
	.align		4
.L_465:
        /*0008*/ 	.byte	0x04, 0x17
        /*000a*/ 	.short	(.L_467 - .L_466)
.L_466:
        /*000c*/ 	.word	0x00000000
        /*0010*/ 	.short	0x0005
        /*0012*/ 	.short	0x0028
        /*0014*/ 	.byte	0x00, 0xf5, 0x21, 0x00


	//----- nvinfo : EIATTR_KPARAM_INFO
	.align		4
.L_467:
        /*0018*/ 	.byte	0x04, 0x17
        /*001a*/ 	.short	(.L_469 - .L_468)
.L_468:
        /*001c*/ 	.word	0x00000000
        /*0020*/ 	.short	0x0004
        /*0022*/ 	.short	0x0020
        /*0024*/ 	.byte	0x00, 0xf5, 0x21, 0x00


	//----- nvinfo : EIATTR_KPARAM_INFO
	.align		4
.L_469:
        /*0028*/ 	.byte	0x04, 0x17
        /*002a*/ 	.short	(.L_471 - .L_470)
.L_470:
        /*002c*/ 	.word	0x00000000
        /*0030*/ 	.short	0x0003
        /*0032*/ 	.short	0x0018
        /*0034*/ 	.byte	0x00, 0xf5, 0x21, 0x00


	//----- nvinfo : EIATTR_KPARAM_INFO
	.align		4
.L_471:
        /*0038*/ 	.byte	0x04, 0x17
        /*003a*/ 	.short	(.L_473 - .L_472)
.L_472:
        /*003c*/ 	.word	0x00000000
        /*0040*/ 	.short	0x0002
        /*0042*/ 	.short	0x0010
        /*0044*/ 	.byte	0x00, 0xf5, 0x21, 0x00


	//----- nvinfo : EIATTR_KPARAM_INFO
	.align		4
.L_473:
        /*0048*/ 	.byte	0x04, 0x17
        /*004a*/ 	.short	(.L_475 - .L_474)
.L_474:
        /*004c*/ 	.word	0x00000000
        /*0050*/ 	.short	0x0001
        /*0052*/ 	.short	0x0008
        /*0054*/ 	.byte	0x00, 0xf5, 0x21, 0x00


	//----- nvinfo : EIATTR_KPARAM_INFO
	.align		4
.L_475:
        /*0058*/ 	.byte	0x04, 0x17
        /*005a*/ 	.short	(.L_477 - .L_476)
.L_476:
        /*005c*/ 	.word	0x00000000
        /*0060*/ 	.short	0x0000
        /*0062*/ 	.short	0x0000
        /*0064*/ 	.byte	0x00, 0xf5, 0x21, 0x00


	//----- nvinfo : EIATTR_SPARSE_MMA_MASK
	.align		4
.L_477:
        /*0068*/ 	.byte	0x03, 0x50
        /*006a*/ 	.short	0x0000


	//----- nvinfo : EIATTR_MAXREG_COUNT
	.align		4
        /*006c*/ 	.byte	0x03, 0x1b
        /*006e*/ 	.short	0x00ff


	//----- nvinfo : EIATTR_MERCURY_ISA_VERSION
	.align		4
        /*0070*/ 	.byte	0x03, 0x5f
        /*0072*/ 	.short	0x0101


	//----- nvinfo : EIATTR_VRC_CTA_INIT_COUNT
	.align		4
        /*0074*/ 	.byte	0x02, 0x4a
	.zero		1
	.zero		1


	//----- nvinfo : EIATTR_EXIT_INSTR_OFFSETS
	.align		4
        /*0078*/ 	.byte	0x04, 0x1c
        /*007a*/ 	.short	(.L_479 - .L_478)


	//   ....[0]....
.L_478:
        /*007c*/ 	.word	0x00000190


	//   ....[1]....
        /*0080*/ 	.word	0x00000290


	//----- nvinfo : EIATTR_CBANK_PARAM_SIZE
	.align		4
.L_479:
        /*0084*/ 	.byte	0x03, 0x19
        /*0086*/ 	.short	0x0030


	//----- nvinfo : EIATTR_PARAM_CBANK
	.align		4
        /*0088*/ 	.byte	0x04, 0x0a
        /*008a*/ 	.short	(.L_481 - .L_480)
	.align		4
.L_480:
        /*008c*/ 	.word	index@(.nv.constant0._Z20filterBoundMINUS_LEQPiS_S_S_PhPb)
        /*0090*/ 	.short	0x0380
        /*0092*/ 	.short	0x0030


	//----- nvinfo : EIATTR_SW_WAR
	.align		4
.L_481:
        /*0094*/ 	.byte	0x04, 0x36
        /*0096*/ 	.short	(.L_483 - .L_482)
.L_482:
        /*0098*/ 	.word	0x00000008
.L_483:


//--------------------- .nv.info._Z19filterBoundMINUS_GTPiS_S_S_PhPb --------------------------
	.section	.nv.info._Z19filterBoundMINUS_GTPiS_S_S_PhPb,"",@"SHT_CUDA_INFO"
	.sectionflags	@""
	.align	4


	//----- nvinfo : EIATTR_CUDA_API_VERSION
	.align		4
        /*0000*/ 	.byte	0x04, 0x37
        /*0002*/ 	.short	(.L_485 - .L_484)
.L_484:
        /*0004*/ 	.word	0x00000082


	//----- nvinfo : EIATTR_KPARAM_INFO
	.align		4
.L_485:
        /*0008*/ 	.byte	0x04, 0x17
        /*000a*/ 	.short	(.L_487 - .L_486)
.L_486:
        /*000c*/ 	.word	0x00000000
        /*0010*/ 	.short	0x0005
        /*0012*/ 	.short	0x0028
        /*0014*/ 	.byte	0x00, 0xf5, 0x21, 0x00


	//----- nvinfo : EIATTR_KPARAM_INFO
	.align		4
.L_487:
        /*0018*/ 	.byte	0x04, 0x17
        /*001a*/ 	.short	(.L_489 - .L_488)
.L_488:
        /*001c*/ 	.word	0x00000000
        /*0020*/ 	.short	0x0004
        /*0022*/ 	.short	0x0020
        /*0024*/ 	.byte	0x00, 0xf5, 0x21, 0x00


	//----- nvinfo : EIATTR_KPARAM_INFO
	.align		4
.L_489:
        /*0028*/ 	.byte	0x04, 0x17
        /*002a*/ 	.short	(.L_491 - .L_490)
.L_490:
        /*002c*/ 	.word	0x00000000
        /*0030*/ 	.short	0x0003
        /*0032*/ 	.short	0x0018
        /*0034*/ 	.byte	0x00, 0xf5, 0x21, 0x00


	//----- nvinfo : EIATTR_KPARAM_INFO
	.align		4
.L_491:
        /*0038*/ 	.byte	0x04, 0x17
        /*003a*/ 	.short	(.L_493 - .L_492)
.L_492:
        /*003c*/ 	.word	0x00000000
        /*0040*/ 	.short	0x0002
        /*0042*/ 	.short	0x0010
        /*0044*/ 	.byte	0x00, 0xf5, 0x21, 0x00


	//----- nvinfo : EIATTR_KPARAM_INFO
	.align		4
.L_493:
        /*0048*/ 	.byte	0x04, 0x17
        /*004a*/ 	.short	(.L_495 - .L_494)
.L_494:
        /*004c*/ 	.word	0x00000000
        /*0050*/ 	.short	0x0001
        /*0052*/ 	.short	0x0008
        /*0054*/ 	.byte	0x00, 0xf5, 0x21, 0x00


	//----- nvinfo : EIATTR_KPARAM_INFO
	.align		4
.L_495:
        /*0058*/ 	.byte	0x04, 0x17
        /*005a*/ 	.short	(.L_497 - .L_496)
.L_496:
        /*005c*/ 	.word	0x00000000
        /*0060*/ 	.short	0x0000
        /*0062*/ 	.short	0x0000
        /*0064*/ 	.byte	0x00, 0xf5, 0x21, 0x00


	//----- nvinfo : EIATTR_SPARSE_MMA_MASK
	.align		4
.L_497:
        /*0068*/ 	.byte	0x03, 0x50
        /*006a*/ 	.short	0x0000


	//----- nvinfo : EIATTR_MAXREG_COUNT
	.align		4
        /*006c*/ 	.byte	0x03, 0x1b
        /*006e*/ 	.short	0x00ff


	//----- nvinfo : EIATTR_MERCURY_ISA_VERSION
	.align		4
        /*0070*/ 	.byte	0x03, 0x5f
        /*0072*/ 	.short	0x0101


	//----- nvinfo : EIATTR_VRC_CTA_INIT_COUNT
	.align		4
        /*0074*/ 	.byte	0x02, 0x4a
	.zero		1
	.zero		1


	//----- nvinfo : EIATTR_EXIT_INSTR_OFFSETS
	.align		4
        /*0078*/ 	.byte	0x04, 0x1c
        /*007a*/ 	.short	(.L_499 - .L_498)


	//   ....[0]....
.L_498:
        /*007c*/ 	.word	0x00000190


	//   ....[1]....
        /*0080*/ 	.word	0x00000290


	//----- nvinfo : EIATTR_CBANK_PARAM_SIZE
	.align		4
.L_499:
        /*0084*/ 	.byte	0x03, 0x19
        /*0086*/ 	.short	0x0030


	//----- nvinfo : EIATTR_PARAM_CBANK
	.align		4
        /*0088*/ 	.byte	0x04, 0x0a
        /*008a*/ 	.short	(.L_501 - .L_500)
	.align		4
.L_500:
        /*008c*/ 	.word	index@(.nv.constant0._Z19filterBoundMINUS_GTPiS_S_S_PhPb)
        /*0090*/ 	.short	0x0380
        /*0092*/ 	.short	0x0030


	//----- nvinfo : EIATTR_SW_WAR
	.align		4
.L_501:
        /*0094*/ 	.byte	0x04, 0x36
        /*0096*/ 	.short	(.L_503 - .L_502)
.L_502:
        /*0098*/ 	.word	0x00000008
.L_503:


//--------------------- .nv.info._Z20filterBoundMINUS_GEQPiS_S_S_PhPb --------------------------
	.section	.nv.info._Z20filterBoundMINUS_GEQPiS_S_S_PhPb,"",@"SHT_CUDA_INFO"
	.sectionflags	@""
	.align	4


	//----- nvinfo : EIATTR_CUDA_API_VERSION
	.align		4
        /*0000*/ 	.byte	0x04, 0x37
        /*0002*/ 	.short	(.L_505 - .L_504)
.L_504:
        /*0004*/ 	.word	0x00000082


	//----- nvinfo : EIATTR_KPARAM_INFO
	.align		4
.L_505:
        /*0008*/ 	.byte	0x04, 0x17
        /*000a*/ 	.short	(.L_507 - .L_506)
.L_506:
        /*000c*/ 	.word	0x00000000
        /*0010*/ 	.short	0x0005
        /*0012*/ 	.short	0x0028
        /*0014*/ 	.byte	0x00, 0xf5, 0x21, 0x00


	//----- nvinfo : EIATTR_KPARAM_INFO
	.align		4
.L_507:
        /*0018*/ 	.byte	0x04, 0x17
        /*001a*/ 	.short	(.L_509 - .L_508)
.L_508:
        /*001c*/ 	.word	0x00000000
        /*0020*/ 	.short	0x0004
        /*0022*/ 	.short	0x0020
        /*0024*/ 	.byte	0x00, 0xf5, 0x21, 0x00


	//----- nvinfo : EIATTR_KPARAM_INFO
	.align		4
.L_509:
        /*0028*/ 	.byte	0x04, 0x17
        /*002a*/ 	.short	(.L_511 - .L_510)
.L_510:
        /*002c*/ 	.word	0x00000000
        /*0030*/ 	.short	0x0003
        /*0032*/ 	.short	0x0018
        /*0034*/ 	.byte	0x00, 0xf5, 0x21, 0x00


	//----- nvinfo : EIATTR_KPARAM_INFO
	.align		4
.L_511:
        /*0038*/ 	.byte	0x04, 0x17
        /*003a*/ 	.short	(.L_513 - .L_512)
.L_512:
        /*003c*/ 	.word	0x00000000
        /*0040*/ 	.short	0x0002
        /*0042*/ 	.short	0x0010
        /*0044*/ 	.byte	0x00, 0xf5, 0x21, 0x00


	//----- nvinfo : EIATTR_KPARAM_INFO
	.align		4
.L_513:
        /*0048*/ 	.byte	0x04, 0x17
        /*004a*/ 	.short	(.L_515 - .L_514)
.L_514:
        /*004c*/ 	.word	0x00000000
        /*0050*/ 	.short	0x0001
        /*0052*/ 	.short	0x0008
        /*0054*/ 	.byte	0x00, 0xf5, 0x21, 0x00


	//----- nvinfo : EIATTR_KPARAM_INFO
	.align		4
.L_515:
        /*0058*/ 	.byte	0x04, 0x17
        /*005a*/ 	.short	(.L_517 - .L_516)
.L_516:
        /*005c*/ 	.word	0x00000000
        /*0060*/ 	.short	0x0000
        /*0062*/ 	.short	0x0000
        /*0064*/ 	.byte	0x00, 0xf5, 0x21, 0x00


	//----- nvinfo : EIATTR_SPARSE_MMA_MASK
	.align		4
.L_517:
        /*0068*/ 	.byte	0x03, 0x50
        /*006a*/ 	.short	0x0000


	//----- nvinfo : EIATTR_MAXREG_COUNT
	.align		4
        /*006c*/ 	.byte	0x03, 0x1b
        /*006e*/ 	.short	0x00ff


	//----- nvinfo : EIATTR_MERCURY_ISA_VERSION
	.align		4
        /*0070*/ 	.byte	0x03, 0x5f
        /*0072*/ 	.short	0x0101


	//----- nvinfo : EIATTR_VRC_CTA_INIT_COUNT
	.align		4
        /*0074*/ 	.byte	0x02, 0x4a
	.zero		1
	.zero		1


	//----- nvinfo : EIATTR_EXIT_INSTR_OFFSETS
	.align		4
        /*0078*/ 	.byte	0x04, 0x1c
        /*007a*/ 	.short	(.L_519 - .L_518)


	//   ....[0]....
.L_518:
        /*007c*/ 	.word	0x00000190


	//   ....[1]....
        /*0080*/ 	.word	0x00000290


	//----- nvinfo : EIATTR_CBANK_PARAM_SIZE
	.align		4
.L_519:
        /*0084*/ 	.byte	0x03, 0x19
        /*0086*/ 	.short	0x0030


	//----- nvinfo : EIATTR_PARAM_CBANK
	.align		4
        /*0088*/ 	.byte	0x04, 0x0a
        /*008a*/ 	.short	(.L_521 - .L_520)
	.align		4
.L_520:
        /*008c*/ 	.word	index@(.nv.constant0._Z20filterBoundMINUS_GEQPiS_S_S_PhPb)
        /*0090*/ 	.short	0x0380
        /*0092*/ 	.short	0x0030


	//----- nvinfo : EIATTR_SW_WAR
	.align		4
.L_521:
        /*0094*/ 	.byte	0x04, 0x36
        /*0096*/ 	.short	(.L_523 - .L_522)
.L_522:
        /*0098*/ 	.word	0x00000008
.L_523:


//--------------------- .nv.info._Z20filterBoundMINUS_NEQPiS_S_S_PhPb --------------------------
	.section	.nv.info._Z20filterBoundMINUS_NEQPiS_S_S_PhPb,"",@"SHT_CUDA_INFO"
	.sectionflags	@""
	.align	4


	//----- nvinfo : EIATTR_CUDA_API_VERSION
	.align		4
        /*0000*/ 	.byte	0x04, 0x37
        /*0002*/ 	.short	(.L_525 - .L_524)
.L_524:
        /*0004*/ 	.word	0x00000082


	//----- nvinfo : EIATTR_KPARAM_INFO
	.align		4
.L_525:
        /*0008*/ 	.byte	0x04, 0x17
        /*000a*/ 	.short	(.L_527 - .L_526)
.L_526:
        /*000c*/ 	.word	0x00000000
        /*0010*/ 	.short	0x0005
        /*0012*/ 	.short	0x0028
        /*0014*/ 	.byte	0x00, 0xf5, 0x21, 0x00


	//----- nvinfo : EIATTR_KPARAM_INFO
	.align		4
.L_527:
        /*0018*/ 	.byte	0x04, 0x17
        /*001a*/ 	.short	(.L_529 - .L_528)
.L_528:
        /*001c*/ 	.word	0x00000000
        /*0020*/ 	.short	0x0004
        /*0022*/ 	.short	0x0020
        /*0024*/ 	.byte	0x00, 0xf5, 0x21, 0x00


	//----- nvinfo : EIATTR_KPARAM_INFO
	.align		4
.L_529:
        /*0028*/ 	.byte	0x04, 0x17
        /*002a*/ 	.short	(.L_531 - .L_530)
.L_530:
        /*002c*/ 	.word	0x00000000
        /*0030*/ 	.short	0x0003
        /*0032*/ 	.short	0x0018
        /*0034*/ 	.byte	0x00, 0xf5, 0x21, 0x00


	//----- nvinfo : EIATTR_KPARAM_INFO
	.align		4
.L_531:
        /*0038*/ 	.byte	0x04, 0x17
        /*003a*/ 	.short	(.L_533 - .L_532)
.L_532:
        /*003c*/ 	.word	0x00000000
        /*0040*/ 	.short	0x0002
        /*0042*/ 	.short	0x0010
        /*0044*/ 	.byte	0x00, 0xf5, 0x21, 0x00


	//----- nvinfo : EIATTR_KPARAM_INFO
	.align		4
.L_533:
        /*0048*/ 	.byte	0x04, 0x17
        /*004a*/ 	.short	(.L_535 - .L_534)
.L_534:
        /*004c*/ 	.word	0x00000000
        /*0050*/ 	.short	0x0001
        /*0052*/ 	.short	0x0008
        /*0054*/ 	.byte	0x00, 0xf5, 0x21, 0x00


	//----- nvinfo : EIATTR_KPARAM_INFO
	.align		4
.L_535:
        /*0058*/ 	.byte	0x04, 0x17
        /*005a*/ 	.short	(.L_537 - .L_536)
.L_536:
        /*005c*/ 	.word	0x00000000
        /*0060*/ 	.short	0x0000
        /*0062*/ 	.short	0x0000
        /*0064*/ 	.byte	0x00, 0xf5, 0x21, 0x00


	//----- nvinfo : EIATTR_SPARSE_MMA_MASK
	.align		4
.L_537:
        /*0068*/ 	.byte	0x03, 0x50
        /*006a*/ 	.short	0x0000


	//----- nvinfo : EIATTR_MAXREG_COUNT
	.align		4
        /*006c*/ 	.byte	0x03, 0x1b
        /*006e*/ 	.short	0x00ff


	//----- nvinfo : EIATTR_MERCURY_ISA_VERSION
	.align		4
        /*0070*/ 	.byte	0x03, 0x5f
        /*0072*/ 	.short	0x0101


	//----- nvinfo : EIATTR_VRC_CTA_INIT_COUNT
	.align		4
        /*0074*/ 	.byte	0x02, 0x4a
	.zero		1
	.zero		1


	//----- nvinfo : EIATTR_EXIT_INSTR_OFFSETS
	.align		4
        /*0078*/ 	.byte	0x04, 0x1c
        /*007a*/ 	.short	(.L_539 - .L_538)


	//   ....[0]....
.L_538:
        /*007c*/ 	.word	0x00000180


	//   ....[1]....
        /*0080*/ 	.word	0x00000270


	//----- nvinfo : EIATTR_CBANK_PARAM_SIZE
	.align		4
.L_539:
        /*0084*/ 	.byte	0x03, 0x19
        /*0086*/ 	.short	0x0030


	//----- nvinfo : EIATTR_PARAM_CBANK
	.align		4
        /*0088*/ 	.byte	0x04, 0x0a
        /*008a*/ 	.short	(.L_541 - .L_540)
	.align		4
.L_540:
        /*008c*/ 	.word	index@(.nv.constant0._Z20filterBoundMINUS_NEQPiS_S_S_PhPb)
        /*0090*/ 	.short	0x0380
        /*0092*/ 	.short	0x0030


	//----- nvinfo : EIATTR_SW_WAR
	.align		4
.L_541:
        /*0094*/ 	.byte	0x04, 0x36
        /*0096*/ 	.short	(.L_543 - .L_542)
.L_542:
        /*0098*/ 	.word	0x00000008
.L_543:


//--------------------- .nv.info._Z19filterBoundMINUS_EQPiS_S_S_PhPb --------------------------
	.section	.nv.info._Z19filterBoundMINUS_EQPiS_S_S_PhPb,"",@"SHT_CUDA_INFO"
	.sectionflags	@""
	.align	4


	//----- nvinfo : EIATTR_CUDA_API_VERSION
	.align		4
        /*0000*/ 	.byte	0x04, 0x37
        /*0002*/ 	.short	(.L_545 - .L_544)
.L_544:
        /*0004*/ 	.word	0x00000082


	//----- nvinfo : EIATTR_KPARAM_INFO
	.align		4
.L_545:
        /*0008*/ 	.byte	0x04, 0x17
        /*000a*/ 	.short	(.L_547 - .L_546)
.L_546:
        /*000c*/ 	.word	0x00000000
        /*0010*/ 	.short	0x0005
        /*0012*/ 	.short	0x0028
        /*0014*/ 	.byte	0x00, 0xf5, 0x21, 0x00


	//----- nvinfo : EIATTR_KPARAM_INFO
	.align		4
.L_547:
        /*0018*/ 	.byte	0x04, 0x17
        /*001a*/ 	.short	(.L_549 - .L_548)
.L_548:
        /*001c*/ 	.word	0x00000000
        /*0020*/ 	.short	0x0004
        /*0022*/ 	.short	0x0020
        /*0024*/ 	.byte	0x00, 0xf5, 0x21, 0x00


	//----- nvinfo : EIATTR_KPARAM_INFO
	.align		4
.L_549:
        /*0028*/ 	.byte	0x04, 0x17
        /*002a*/ 	.short	(.L_551 - .L_550)
.L_550:
        /*002c*/ 	.word	0x00000000
        /*0030*/ 	.short	0x0003
        /*0032*/ 	.short	0x0018
        /*0034*/ 	.byte	0x00, 0xf5, 0x21, 0x00


	//----- nvinfo : EIATTR_KPARAM_INFO
	.align		4
.L_551:
        /*0038*/ 	.byte	0x04, 0x17
        /*003a*/ 	.short	(.L_553 - .L_552)
.L_552:
        /*003c*/ 	.word	0x00000000
        /*0040*/ 	.short	0x0002
        /*0042*/ 	.short	0x0010
        /*0044*/ 	.byte	0x00, 0xf5, 0x21, 0x00


	//----- nvinfo : EIATTR_KPARAM_INFO
	.align		4
.L_553:
        /*0048*/ 	.byte	0x04, 0x17
        /*004a*/ 	.short	(.L_555 - .L_554)
.L_554:
        /*004c*/ 	.word	0x00000000
        /*0050*/ 	.short	0x0001
        /*0052*/ 	.short	0x0008
        /*0054*/ 	.byte	0x00, 0xf5, 0x21, 0x00


	//----- nvinfo : EIATTR_KPARAM_INFO
	.align		4
.L_555:
        /*0058*/ 	.byte	0x04, 0x17
        /*005a*/ 	.short	(.L_557 - .L_556)
.L_556:
        /*005c*/ 	.word	0x00000000
        /*0060*/ 	.short	0x0000
        /*0062*/ 	.short	0x0000
        /*0064*/ 	.byte	0x00, 0xf5, 0x21, 0x00


	//----- nvinfo : EIATTR_SPARSE_MMA_MASK
	.align		4
.L_557:
        /*0068*/ 	.byte	0x03, 0x50
        /*006a*/ 	.short	0x0000


	//----- nvinfo : EIATTR_MAXREG_COUNT
	.align		4
        /*006c*/ 	.byte	0x03, 0x1b
        /*006e*/ 	.short	0x00ff


	//----- nvinfo : EIATTR_MERCURY_ISA_VERSION
	.align		4
        /*0070*/ 	.byte	0x03, 0x5f
        /*0072*/ 	.short	0x0101


	//----- nvinfo : EIATTR_VRC_CTA_INIT_COUNT
	.align		4
        /*0074*/ 	.byte	0x02, 0x4a
	.zero		1
	.zero		1


	//----- nvinfo : EIATTR_EXIT_INSTR_OFFSETS
	.align		4
        /*0078*/ 	.byte	0x04, 0x1c
        /*007a*/ 	.short	(.L_559 - .L_558)


	//   ....[0]....
.L_558:
        /*007c*/ 	.word	0x00000190


	//   ....[1]....
        /*0080*/ 	.word	0x00000290


	//----- nvinfo : EIATTR_CBANK_PARAM_SIZE
	.align		4
.L_559:
        /*0084*/ 	.byte	0x03, 0x19
        /*0086*/ 	.short	0x0030


	//----- nvinfo : EIATTR_PARAM_CBANK
	.align		4
        /*0088*/ 	.byte	0x04, 0x0a
        /*008a*/ 	.short	(.L_561 - .L_560)
	.align		4
.L_560:
        /*008c*/ 	.word	index@(.nv.constant0._Z19filterBoundMINUS_EQPiS_S_S_PhPb)
        /*0090*/ 	.short	0x0380
        /*0092*/ 	.short	0x0030


	//----- nvinfo : EIATTR_SW_WAR
	.align		4
.L_561:
        /*0094*/ 	.byte	0x04, 0x36
        /*0096*/ 	.short	(.L_563 - .L_562)
.L_562:
        /*0098*/ 	.word	0x00000008
.L_563:


//--------------------- .nv.info._Z18filterBoundPLUS_LTPiS_S_S_PhPb --------------------------
	.section	.nv.info._Z18filterBoundPLUS_LTPiS_S_S_PhPb,"",@"SHT_CUDA_INFO"
	.sectionflags	@""
	.align	4


	//----- nvinfo : EIATTR_CUDA_API_VERSION
	.align		4
        /*0000*/ 	.byte	0x04, 0x37
        /*0002*/ 	.short	(.L_565 - .L_564)
.L_564:
        /*0004*/ 	.word	0x00000082


	//----- nvinfo : EIATTR_KPARAM_INFO
	.align		4
.L_565:
        /*0008*/ 	.byte	0x04, 0x17
        /*000a*/ 	.short	(.L_567 - .L_566)
.L_566:
        /*000c*/ 	.word	0x00000000
        /*0010*/ 	.short	0x0005
        /*0012*/ 	.short	0x0028
        /*0014*/ 	.byte	0x00, 0xf5, 0x21, 0x00


	//----- nvinfo : EIATTR_KPARAM_INFO
	.align		4
.L_567:
        /*0018*/ 	.byte	0x04, 0x17
        /*001a*/ 	.short	(.L_569 - .L_568)
.L_568:
        /*001c*/ 	.word	0x00000000
        /*0020*/ 	.short	0x0004
        /*0022*/ 	.short	0x0020
        /*0024*/ 	.byte	0x00, 0xf5, 0x21, 0x00


	//----- nvinfo : EIATTR_KPARAM_INFO
	.align		4
.L_569:
        /*0028*/ 	.byte	0x04, 0x17
        /*002a*/ 	.short	(.L_571 - .L_570)
.L_570:
        /*002c*/ 	.word	0x00000000
        /*0030*/ 	.short	0x0003
        /*0032*/ 	.short	0x0018
        /*0034*/ 	.byte	0x00, 0xf5, 0x21, 0x00


	//----- nvinfo : EIATTR_KPARAM_INFO
	.align		4
.L_571:
        /*0038*/ 	.byte	0x04, 0x17
        /*003a*/ 	.short	(.L_573 - .L_572)
.L_572:
        /*003c*/ 	.word	0x00000000
        /*0040*/ 	.short	0x0002
        /*0042*/ 	.short	0x0010
        /*0044*/ 	.byte	0x00, 0xf5, 0x21, 0x00


	//----- nvinfo : EIATTR_KPARAM_INFO
	.align		4
.L_573:
        /*0048*/ 	.byte	0x04, 0x17
        /*004a*/ 	.short	(.L_575 - .L_574)
.L_574:
        /*004c*/ 	.word	0x00000000
        /*0050*/ 	.short	0x0001
        /*0052*/ 	.short	0x0008
        /*0054*/ 	.byte	0x00, 0xf5, 0x21, 0x00


	//----- nvinfo : EIATTR_KPARAM_INFO
	.align		4
.L_575:
        /*0058*/ 	.byte	0x04, 0x17
        /*005a*/ 	.short	(.L_577 - .L_576)
.L_576:
        /*005c*/ 	.word	0x00000000
        /*0060*/ 	.short	0x0000
        /*0062*/ 	.short	0x0000
        /*0064*/ 	.byte	0x00, 0xf5, 0x21, 0x00


	//----- nvinfo : EIATTR_SPARSE_MMA_MASK
	.align		4
.L_577:
        /*0068*/ 	.byte	0x03, 0x50
        /*006a*/ 	.short	0x0000


	//----- nvinfo : EIATTR_MAXREG_COUNT
	.align		4
        /*006c*/ 	.byte	0x03, 0x1b
        /*006e*/ 	.short	0x00ff


	//----- nvinfo : EIATTR_MERCURY_ISA_VERSION
	.align		4
        /*0070*/ 	.byte	0x03, 0x5f
        /*0072*/ 	.short	0x0101


	//----- nvinfo : EIATTR_VRC_CTA_INIT_COUNT
	.align		4
        /*0074*/ 	.byte	0x02, 0x4a
	.zero		1
	.zero		1


	//----- nvinfo : EIATTR_EXIT_INSTR_OFFSETS
	.align		4
        /*0078*/ 	.byte	0x04, 0x1c
        /*007a*/ 	.short	(.L_579 - .L_578)


	//   ....[0]....
.L_578:
        /*007c*/ 	.word	0x00000190


	//   ....[1]....
        /*0080*/ 	.word	0x00000290


	//----- nvinfo : EIATTR_CBANK_PARAM_SIZE
	.align		4
.L_579:
        /*0084*/ 	.byte	0x03, 0x19
        /*0086*/ 	.short	0x0030


	//----- nvinfo : EIATTR_PARAM_CBANK
	.align		4
        /*0088*/ 	.byte	0x04, 0x0a
        /*008a*/ 	.short	(.L_581 - .L_580)
	.align		4
.L_580:
        /*008c*/ 	.word	index@(.nv.constant0._Z18filterBoundPLUS_LTPiS_S_S_PhPb)
        /*0090*/ 	.short	0x0380
        /*0092*/ 	.short	0x0030


	//----- nvinfo : EIATTR_SW_WAR
	.align		4
.L_581:
        /*0094*/ 	.byte	0x04, 0x36
        /*0096*/ 	.short	(.L_583 - .L_582)
.L_582:
        /*0098*/ 	.word	0x00000008
.L_583:


//--------------------- .nv.info._Z19filterBoundPLUS_LEQPiS_S_S_PhPb --------------------------
	.section	.nv.info._Z19filterBoundPLUS_LEQPiS_S_S_PhPb,"",@"SHT_CUDA_INFO"
	.sectionflags	@""
	.align	4


	//----- nvinfo : EIATTR_CUDA_API_VERSION
	.align		4
        /*0000*/ 	.byte	0x04, 0x37
        /*0002*/ 	.short	(.L_585 - .L_584)
.L_584:
        /*0004*/ 	.word	0x00000082


	//----- nvinfo : EIATTR_KPARAM_INFO
	.align		4
.L_585:
        /*0008*/ 	.byte	0x04, 0x17
        /*000a*/ 	.short	(.L_587 - .L_586)
.L_586:
        /*000c*/ 	.word	0x00000000
        /*0010*/ 	.short	0x0005
        /*0012*/ 	.short	0x0028
        /*0014*/ 	.byte	0x00, 0xf5, 0x21, 0x00


	//----- nvinfo : EIATTR_KPARAM_INFO
	.align		4
.L_587:
        /*0018*/ 	.byte	0x04, 0x17
        /*001a*/ 	.short	(.L_589 - .L_588)
.L_588:
        /*001c*/ 	.word	0x00000000
        /*0020*/ 	.short	0x0004
        /*0022*/ 	.short	0x0020
        /*0024*/ 	.byte	0x00, 0xf5, 0x21, 0x00


	//----- nvinfo : EIATTR_KPARAM_INFO
	.align		4
.L_589:
        /*0028*/ 	.byte	0x04, 0x17
        /*002a*/ 	.short	(.L_591 - .L_590)
.L_590:
        /*002c*/ 	.word	0x00000000
        /*0030*/ 	.short	0x0003
        /*0032*/ 	.short	0x0018
        /*0034*/ 	.byte	0x00, 0xf5, 0x21, 0x00


	//----- nvinfo : EIATTR_KPARAM_INFO
	.align		4
.L_591:
        /*0038*/ 	.byte	0x04, 0x17
        /*003a*/ 	.short	(.L_593 - .L_592)
.L_592:
        /*003c*/ 	.word	0x00000000
        /*0040*/ 	.short	0x0002
        /*0042*/ 	.short	0x0010
        /*0044*/ 	.byte	0x00, 0xf5, 0x21, 0x00


	//----- nvinfo : EIATTR_KPARAM_INFO
	.align		4
.L_593:
        /*0048*/ 	.byte	0x04, 0x17
        /*004a*/ 	.short	(.L_595 - .L_594)
.L_594:
        /*004c*/ 	.word	0x00000000
        /*0050*/ 	.short	0x0001
        /*0052*/ 	.short	0x0008
        /*0054*/ 	.byte	0x00, 0xf5, 0x21, 0x00


	//----- nvinfo : EIATTR_KPARAM_INFO
	.align		4
.L_595:
        /*0058*/ 	.byte	0x04, 0x17
        /*005a*/ 	.short	(.L_597 - .L_596)
.L_596:
        /*005c*/ 	.word	0x00000000
        /*0060*/ 	.short	0x0000
        /*0062*/ 	.short	0x0000
        /*0064*/ 	.byte	0x00, 0xf5, 0x21, 0x00


	//----- nvinfo : EIATTR_SPARSE_MMA_MASK
	.align		4
.L_597:
        /*0068*/ 	.byte	0x03, 0x50
        /*006a*/ 	.short	0x0000


	//----- nvinfo : EIATTR_MAXREG_COUNT
	.align		4
        /*006c*/ 	.byte	0x03, 0x1b
        /*006e*/ 	.short	0x00ff


	//----- nvinfo : EIATTR_MERCURY_ISA_VERSION
	.align		4
        /*0070*/ 	.byte	0x03, 0x5f
        /*0072*/ 	.short	0x0101


	//----- nvinfo : EIATTR_VRC_CTA_INIT_COUNT
	.align		4
        /*0074*/ 	.byte	0x02, 0x4a
	.zero		1
	.zero		1


	//----- nvinfo : EIATTR_EXIT_INSTR_OFFSETS
	.align		4
        /*0078*/ 	.byte	0x04, 0x1c
        /*007a*/ 	.short	(.L_599 - .L_598)


	//   ....[0]....
.L_598:
        /*007c*/ 	.word	0x00000190


	//   ....[1]....
        /*0080*/ 	.word	0x00000290


	//----- nvinfo : EIATTR_CBANK_PARAM_SIZE
	.align		4
.L_599:
        /*0084*/ 	.byte	0x03, 0x19
        /*0086*/ 	.short	0x0030


	//----- nvinfo : EIATTR_PARAM_CBANK
	.align		4
        /*0088*/ 	.byte	0x04, 0x0a
        /*008a*/ 	.short	(.L_601 - .L_600)
	.align		4
.L_600:
        /*008c*/ 	.word	index@(.nv.constant0._Z19filterBoundPLUS_LEQPiS_S_S_PhPb)
        /*0090*/ 	.short	0x0380
        /*0092*/ 	.short	0x0030


	//----- nvinfo : EIATTR_SW_WAR
	.align		4
.L_601:
        /*0094*/ 	.byte	0x04, 0x36
        /*0096*/ 	.short	(.L_603 - .L_602)
.L_602:
        /*0098*/ 	.word	0x00000008
.L_603:


//--------------------- .nv.info._Z18filterBoundPLUS_GTPiS_S_S_PhPb --------------------------
	.section	.nv.info._Z18filterBoundPLUS_GTPiS_S_S_PhPb,"",@"SHT_CUDA_INFO"
	.sectionflags	@""
	.align	4


	//----- nvinfo : EIATTR_CUDA_API_VERSION
	.align		4
        /*0000*/ 	.byte	0x04, 0x37
        /*0002*/ 	.short	(.L_605 - .L_604)
.L_604:
        /*0004*/ 	.word	0x00000082


	//----- nvinfo : EIATTR_KPARAM_INFO
	.align		4
.L_605:
        /*0008*/ 	.byte	0x04, 0x17
        /*000a*/ 	.short	(.L_607 - .L_606)
.L_606:
        /*000c*/ 	.word	0x00000000
        /*0010*/ 	.short	0x0005
        /*0012*/ 	.short	0x0028
        /*0014*/ 	.byte	0x00, 0xf5, 0x21, 0x00


	//----- nvinfo : EIATTR_KPARAM_INFO
	.align		4
.L_607:
        /*0018*/ 	.byte	0x04, 0x17
        /*001a*/ 	.short	(.L_609 - .L_608)
.L_608:
        /*001c*/ 	.word	0x00000000
        /*0020*/ 	.short	0x0004
        /*0022*/ 	.short	0x0020
        /*0024*/ 	.byte	0x00, 0xf5, 0x21, 0x00


	//----- nvinfo : EIATTR_KPARAM_INFO
	.align		4
.L_609:
        /*0028*/ 	.byte	0x04, 0x17
        /*002a*/ 	.short	(.L_611 - .L_610)
.L_610:
        /*002c*/ 	.word	0x00000000
        /*0030*/ 	.short	0x0003
        /*0032*/ 	.short	0x0018
        /*0034*/ 	.byte	0x00, 0xf5, 0x21, 0x00


	//----- nvinfo : EIATTR_KPARAM_INFO
	.align		4
.L_611:
        /*0038*/ 	.byte	0x04, 0x17
        /*003a*/ 	.short	(.L_613 - .L_612)
.L_612:
        /*003c*/ 	.word	0x00000000
        /*0040*/ 	.short	0x0002
        /*0042*/ 	.short	0x0010
        /*0044*/ 	.byte	0x00, 0xf5, 0x21, 0x00


	//----- nvinfo : EIATTR_KPARAM_INFO
	.align		4
.L_613:
        /*0048*/ 	.byte	0x04, 0x17
        /*004a*/ 	.short	(.L_615 - .L_614)
.L_614:
        /*004c*/ 	.word	0x00000000
        /*0050*/ 	.short	0x0001
        /*0052*/ 	.short	0x0008
        /*0054*/ 	.byte	0x00, 0xf5, 0x21, 0x00


	//----- nvinfo : EIATTR_KPARAM_INFO
	.align		4
.L_615:
        /*0058*/ 	.byte	0x04, 0x17
        /*005a*/ 	.short	(.L_617 - .L_616)
.L_616:
        /*005c*/ 	.word	0x00000000
        /*0060*/ 	.short	0x0000
        /*0062*/ 	.short	0x0000
        /*0064*/ 	.byte	0x00, 0xf5, 0x21, 0x00


	//----- nvinfo : EIATTR_SPARSE_MMA_MASK
	.align		4
.L_617:
        /*0068*/ 	.byte	0x03, 0x50
        /*006a*/ 	.short	0x0000


	//----- nvinfo : EIATTR_MAXREG_COUNT
	.align		4
        /*006c*/ 	.byte	0x03, 0x1b
        /*006e*/ 	.short	0x00ff


	//----- nvinfo : EIATTR_MERCURY_ISA_VERSION
	.align		4
        /*0070*/ 	.byte	0x03, 0x5f
        /*0072*/ 	.short	0x0101


	//----- nvinfo : EIATTR_VRC_CTA_INIT_COUNT
	.align		4
        /*0074*/ 	.byte	0x02, 0x4a
	.zero		1
	.zero		1


	//----- nvinfo : EIATTR_EXIT_INSTR_OFFSETS
	.align		4
        /*0078*/ 	.byte	0x04, 0x1c
        /*007a*/ 	.short	(.L_619 - .L_618)


	//   ....[0]....
.L_618:
        /*007c*/ 	.word	0x00000190


	//   ....[1]....
        /*0080*/ 	.word	0x00000290


	//----- nvinfo : EIATTR_CBANK_PARAM_SIZE
	.align		4
.L_619:
        /*0084*/ 	.byte	0x03, 0x19
        /*0086*/ 	.short	0x0030


	//----- nvinfo : EIATTR_PARAM_CBANK
	.align		4
        /*0088*/ 	.byte	0x04, 0x0a
        /*008a*/ 	.short	(.L_621 - .L_620)
	.align		4
.L_620:
        /*008c*/ 	.word	index@(.nv.constant0._Z18filterBoundPLUS_GTPiS_S_S_PhPb)
        /*0090*/ 	.short	0x0380
        /*0092*/ 	.short	0x0030


	//----- nvinfo : EIATTR_SW_WAR
	.align		4
.L_621:
        /*0094*/ 	.byte	0x04, 0x36
        /*0096*/ 	.short	(.L_623 - .L_622)
.L_622:
        /*0098*/ 	.word	0x00000008
.L_623:


//--------------------- .nv.info._Z19filterBoundPLUS_GEQPiS_S_S_PhPb --------------------------
	.section	.nv.info._Z19filterBoundPLUS_GEQPiS_S_S_PhPb,"",@"SHT_CUDA_INFO"
	.sectionflags	@""
	.align	4


	//----- nvinfo : EIATTR_CUDA_API_VERSION
	.align		4
        /*0000*/ 	.byte	0x04, 0x37
        /*0002*/ 	.short	(.L_625 - .L_624)
.L_624:
        /*0004*/ 	.word	0x00000082


	//----- nvinfo : EIATTR_KPARAM_INFO
	.align		4
.L_625:
        /*0008*/ 	.byte	0x04, 0x17
        /*000a*/ 	.short	(.L_627 - .L_626)
.L_626:
        /*000c*/ 	.word	0x00000000
        /*0010*/ 	.short	0x0005
        /*0012*/ 	.short	0x0028
        /*0014*/ 	.byte	0x00, 0xf5, 0x21, 0x00


	//----- nvinfo : EIATTR_KPARAM_INFO
	.align		4
.L_627:
        /*0018*/ 	.byte	0x04, 0x17
        /*001a*/ 	.short	(.L_629 - .L_628)
.L_628:
        /*001c*/ 	.word	0x00000000
        /*0020*/ 	.short	0x0004
        /*0022*/ 	.short	0x0020
        /*0024*/ 	.byte	0x00, 0xf5, 0x21, 0x00


	//----- nvinfo : EIATTR_KPARAM_INFO
	.align		4
.L_629:
        /*0028*/ 	.byte	0x04, 0x17
        /*002a*/ 	.short	(.L_631 - .L_630)
.L_630:
        /*002c*/ 	.word	0x00000000
        /*0030*/ 	.short	0x0003
        /*0032*/ 	.short	0x0018
        /*0034*/ 	.byte	0x00, 0xf5, 0x21, 0x00


	//----- nvinfo : EIATTR_KPARAM_INFO
	.align		4
.L_631:
        /*0038*/ 	.byte	0x04, 0x17
        /*003a*/ 	.short	(.L_633 - .L_632)
.L_632:
        /*003c*/ 	.word	0x00000000
        /*0040*/ 	.short	0x0002
        /*0042*/ 	.short	0x0010
        /*0044*/ 	.byte	0x00, 0xf5, 0x21, 0x00


	//----- nvinfo : EIATTR_KPARAM_INFO
	.align		4
.L_633:
        /*0048*/ 	.byte	0x04, 0x17
        /*004a*/ 	.short	(.L_635 - .L_634)
.L_634:
        /*004c*/ 	.word	0x00000000
        /*0050*/ 	.short	0x0001
        /*0052*/ 	.short	0x0008
        /*0054*/ 	.byte	0x00, 0xf5, 0x21, 0x00


	//----- nvinfo : EIATTR_KPARAM_INFO
	.align		4
.L_635:
        /*0058*/ 	.byte	0x04, 0x17
        /*005a*/ 	.short	(.L_637 - .L_636)
.L_636:
        /*005c*/ 	.word	0x00000000
        /*0060*/ 	.short	0x0000
        /*0062*/ 	.short	0x0000
        /*0064*/ 	.byte	0x00, 0xf5, 0x21, 0x00


	//----- nvinfo : EIATTR_SPARSE_MMA_MASK
	.align		4
.L_637:
        /*0068*/ 	.byte	0x03, 0x50
        /*006a*/ 	.short	0x0000


	//----- nvinfo : EIATTR_MAXREG_COUNT
	.align		4
        /*006c*/ 	.byte	0x03, 0x1b
        /*006e*/ 	.short	0x00ff


	//----- nvinfo : EIATTR_MERCURY_ISA_VERSION
	.align		4
        /*0070*/ 	.byte	0x03, 0x5f
        /*0072*/ 	.short	0x0101


	//----- nvinfo : EIATTR_VRC_CTA_INIT_COUNT
	.align		4
        /*0074*/ 	.byte	0x02, 0x4a
	.zero		1
	.zero		1


	//----- nvinfo : EIATTR_EXIT_INSTR_OFFSETS
	.align		4
        /*0078*/ 	.byte	0x04, 0x1c
        /*007a*/ 	.short	(.L_639 - .L_638)


	//   ....[0]....
.L_638:
        /*007c*/ 	.word	0x00000190


	//   ....[1]....
        /*0080*/ 	.word	0x00000290


	//----- nvinfo : EIATTR_CBANK_PARAM_SIZE
	.align		4
.L_639:
        /*0084*/ 	.byte	0x03, 0x19
        /*0086*/ 	.short	0x0030


	//----- nvinfo : EIATTR_PARAM_CBANK
	.align		4
        /*0088*/ 	.byte	0x04, 0x0a
        /*008a*/ 	.short	(.L_641 - .L_640)
	.align		4
.L_640:
        /*008c*/ 	.word	index@(.nv.constant0._Z19filterBoundPLUS_GEQPiS_S_S_PhPb)
        /*0090*/ 	.short	0x0380
        /*0092*/ 	.short	0x0030


	//----- nvinfo : EIATTR_SW_WAR
	.align		4
.L_641:
        /*0094*/ 	.byte	0x04, 0x36
        /*0096*/ 	.short	(.L_643 - .L_642)
.L_642:
        /*0098*/ 	.word	0x00000008
.L_643:


//--------------------- .nv.info._Z19filterBoundPLUS_NEQPiS_S_S_PhPb --------------------------
	.section	.nv.info._Z19filterBoundPLUS_NEQPiS_S_S_PhPb,"",@"SHT_CUDA_INFO"
	.sectionflags	@""
	.align	4


	//----- nvinfo : EIATTR_CUDA_API_VERSION
	.align		4
        /*0000*/ 	.byte	0x04, 0x37
        /*0002*/ 	.short	(.L_645 - .L_644)
.L_644:
        /*0004*/ 	.word	0x00000082


	//----- nvinfo : EIATTR_KPARAM_INFO
	.align		4
.L_645:
        /*0008*/ 	.byte	0x04, 0x17
        /*000a*/ 	.short	(.L_647 - .L_646)
.L_646:
        /*000c*/ 	.word	0x00000000
        /*0010*/ 	.short	0x0005
        /*0012*/ 	.short	0x0028
        /*0014*/ 	.byte	0x00, 0xf5, 0x21, 0x00


	//----- nvinfo : EIATTR_KPARAM_INFO
	.align		4
.L_647:
        /*0018*/ 	.byte	0x04, 0x17
        /*001a*/ 	.short	(.L_649 - .L_648)
.L_648:
        /*001c*/ 	.word	0x00000000
        /*0020*/ 	.short	0x0004
        /*0022*/ 	.short	0x0020
        /*0024*/ 	.byte	0x00, 0xf5, 0x21, 0x00


	//----- nvinfo : EIATTR_KPARAM_INFO
	.align		4
.L_649:
        /*0028*/ 	.byte	0x04, 0x17
        /*002a*/ 	.short	(.L_651 - .L_650)
.L_650:
        /*002c*/ 	.word	0x00000000
        /*0030*/ 	.short	0x0003
        /*0032*/ 	.short	0x0018
        /*0034*/ 	.byte	0x00, 0xf5, 0x21, 0x00


	//----- nvinfo : EIATTR_KPARAM_INFO
	.align		4
.L_651:
        /*0038*/ 	.byte	0x04, 0x17
        /*003a*/ 	.short	(.L_653 - .L_652)
.L_652:
        /*003c*/ 	.word	0x00000000
        /*0040*/ 	.short	0x0002
        /*0042*/ 	.short	0x0010
        /*0044*/ 	.byte	0x00, 0xf5, 0x21, 0x00


	//----- nvinfo : EIATTR_KPARAM_INFO
	.align		4
.L_653:
        /*0048*/ 	.byte	0x04, 0x17
        /*004a*/ 	.short	(.L_655 - .L_654)
.L_654:
        /*004c*/ 	.word	0x00000000
        /*0050*/ 	.short	0x0001
        /*0052*/ 	.short	0x0008
        /*0054*/ 	.byte	0x00, 0xf5, 0x21, 0x00


	//----- nvinfo : EIATTR_KPARAM_INFO
	.align		4
.L_655:
        /*0058*/ 	.byte	0x04, 0x17
        /*005a*/ 	.short	(.L_657 - .L_656)
.L_656:
        /*005c*/ 	.word	0x00000000
        /*0060*/ 	.short	0x0000
        /*0062*/ 	.short	0x0000
        /*0064*/ 	.byte	0x00, 0xf5, 0x21, 0x00


	//----- nvinfo : EIATTR_SPARSE_MMA_MASK
	.align		4
.L_657:
        /*0068*/ 	.byte	0x03, 0x50
        /*006a*/ 	.short	0x0000


	//----- nvinfo : EIATTR_MAXREG_COUNT
	.align		4
        /*006c*/ 	.byte	0x03, 0x1b
        /*006e*/ 	.short	0x00ff


	//----- nvinfo : EIATTR_MERCURY_ISA_VERSION
	.align		4
        /*0070*/ 	.byte	0x03, 0x5f
        /*0072*/ 	.short	0x0101


	//----- nvinfo : EIATTR_VRC_CTA_INIT_COUNT
	.align		4
        /*0074*/ 	.byte	0x02, 0x4a
	.zero		1
	.zero		1


	//----- nvinfo : EIATTR_EXIT_INSTR_OFFSETS
	.align		4
        /*0078*/ 	.byte	0x04, 0x1c
        /*007a*/ 	.short	(.L_659 - .L_658)


	//   ....[0]....
.L_658:
        /*007c*/ 	.word	0x00000180


	//   ....[1]....
        /*0080*/ 	.word	0x00000270


	//----- nvinfo : EIATTR_CBANK_PARAM_SIZE
	.align		4
.L_659:
        /*0084*/ 	.byte	0x03, 0x19
        /*0086*/ 	.short	0x0030


	//----- nvinfo : EIATTR_PARAM_CBANK
	.align		4
        /*0088*/ 	.byte	0x04, 0x0a
        /*008a*/ 	.short	(.L_661 - .L_660)
	.align		4
.L_660:
        /*008c*/ 	.word	index@(.nv.constant0._Z19filterBoundPLUS_NEQPiS_S_S_PhPb)
        /*0090*/ 	.short	0x0380
        /*0092*/ 	.short	0x0030


	//----- nvinfo : EIATTR_SW_WAR
	.align		4
.L_661:
        /*0094*/ 	.byte	0x04, 0x36
        /*0096*/ 	.short	(.L_663 - .L_662)
.L_662:
        /*0098*/ 	.word	0x00000008
.L_663:


//--------------------- .nv.info._Z18filterBoundPLUS_EQPiS_S_S_PhPb --------------------------
	.section	.nv.info._Z18filterBoundPLUS_EQPiS_S_S_PhPb,"",@"SHT_CUDA_INFO"
	.sectionflags	@""
	.align	4


	//----- nvinfo : EIATTR_CUDA_API_VERSION
	.align		4
        /*0000*/ 	.byte	0x04, 0x37
        /*0002*/ 	.short	(.L_665 - .L_664)
.L_664:
        /*0004*/ 	.word	0x00000082


	//----- nvinfo : EIATTR_KPARAM_INFO
	.align		4
.L_665:
        /*0008*/ 	.byte	0x04, 0x17
        /*000a*/ 	.short	(.L_667 - .L_666)
.L_666:
        /*000c*/ 	.word	0x00000000
        /*0010*/ 	.short	0x0005
        /*0012*/ 	.short	0x0028
        /*0014*/ 	.byte	0x00, 0xf5, 0x21, 0x00


	//----- nvinfo : EIATTR_KPARAM_INFO
	.align		4
.L_667:
        /*0018*/ 	.byte	0x04, 0x17
        /*001a*/ 	.short	(.L_669 - .L_668)
.L_668:
        /*001c*/ 	.word	0x00000000
        /*0020*/ 	.short	0x0004
        /*0022*/ 	.short	0x0020
        /*0024*/ 	.byte	0x00, 0xf5, 0x21, 0x00


	//----- nvinfo : EIATTR_KPARAM_INFO
	.align		4
.L_669:
        /*0028*/ 	.byte	0x04, 0x17
        /*002a*/ 	.short	(.L_671 - .L_670)
.L_670:
        /*002c*/ 	.word	0x00000000
        /*0030*/ 	.short	0x0003
        /*0032*/ 	.short	0x0018
        /*0034*/ 	.byte	0x00, 0xf5, 0x21, 0x00


	//----- nvinfo : EIATTR_KPARAM_INFO
	.align		4
.L_671:
        /*0038*/ 	.byte	0x04, 0x17
        /*003a*/ 	.short	(.L_673 - .L_672)
.L_672:
        /*003c*/ 	.word	0x00000000
        /*0040*/ 	.short	0x0002
        /*0042*/ 	.short	0x0010
        /*0044*/ 	.byte	0x00, 0xf5, 0x21, 0x00


	//----- nvinfo : EIATTR_KPARAM_INFO
	.align		4
.L_673:
        /*0048*/ 	.byte	0x04, 0x17
        /*004a*/ 	.short	(.L_675 - .L_674)
.L_674:
        /*004c*/ 	.word	0x00000000
        /*0050*/ 	.short	0x0001
        /*0052*/ 	.short	0x0008
        /*0054*/ 	.byte	0x00, 0xf5, 0x21, 0x00


	//----- nvinfo : EIATTR_KPARAM_INFO
	.align		4
.L_675:
        /*0058*/ 	.byte	0x04, 0x17
        /*005a*/ 	.short	(.L_677 - .L_676)
.L_676:
        /*005c*/ 	.word	0x00000000
        /*0060*/ 	.short	0x0000
        /*0062*/ 	.short	0x0000
        /*0064*/ 	.byte	0x00, 0xf5, 0x21, 0x00


	//----- nvinfo : EIATTR_SPARSE_MMA_MASK
	.align		4
.L_677:
        /*0068*/ 	.byte	0x03, 0x50
        /*006a*/ 	.short	0x0000


	//----- nvinfo : EIATTR_MAXREG_COUNT
	.align		4
        /*006c*/ 	.byte	0x03, 0x1b
        /*006e*/ 	.short	0x00ff


	//----- nvinfo : EIATTR_MERCURY_ISA_VERSION
	.align		4
        /*0070*/ 	.byte	0x03, 0x5f
        /*0072*/ 	.short	0x0101


	//----- nvinfo : EIATTR_VRC_CTA_INIT_COUNT
	.align		4
        /*0074*/ 	.byte	0x02, 0x4a
	.zero		1
	.zero		1


	//----- nvinfo : EIATTR_EXIT_INSTR_OFFSETS
	.align		4
        /*0078*/ 	.byte	0x04, 0x1c
        /*007a*/ 	.short	(.L_679 - .L_678)


	//   ....[0]....
.L_678:
        /*007c*/ 	.word	0x00000190


	//   ....[1]....
        /*0080*/ 	.word	0x00000290


	//----- nvinfo : EIATTR_CBANK_PARAM_SIZE
	.align		4
.L_679:
        /*0084*/ 	.byte	0x03, 0x19
        /*0086*/ 	.short	0x0030


	//----- nvinfo : EIATTR_PARAM_CBANK
	.align		4
        /*0088*/ 	.byte	0x04, 0x0a
        /*008a*/ 	.short	(.L_681 - .L_680)
	.align		4
.L_680:
        /*008c*/ 	.word	index@(.nv.constant0._Z18filterBoundPLUS_EQPiS_S_S_PhPb)
        /*0090*/ 	.short	0x0380
        /*0092*/ 	.short	0x0030


	//----- nvinfo : EIATTR_SW_WAR
	.align		4
.L_681:
        /*0094*/ 	.byte	0x04, 0x36
        /*0096*/ 	.short	(.L_683 - .L_682)
.L_682:
        /*0098*/ 	.word	0x00000008
.L_683:


//--------------------- .nv.callgraph             --------------------------
	.section	.nv.callgraph,"",@"SHT_CUDA_CALLGRAPH"
	.align	4
	.sectionentsize	8
	.align		4
        /*0000*/ 	.word	0x00000000
	.align		4
        /*0004*/ 	.word	0xffffffff
	.align		4
        /*0008*/ 	.word	0x00000000
	.align		4
        /*000c*/ 	.word	0xfffffffe
	.align		4
        /*0010*/ 	.word	0x00000000
	.align		4
        /*0014*/ 	.word	0xfffffffd
	.align		4
        /*0018*/ 	.word	0x00000000
	.align		4
        /*001c*/ 	.word	0xfffffffc


//--------------------- .text._Z21filterDomainMINUS_NEQPiPjS_S_PhS1_Pb --------------------------
	.section	.text._Z21filterDomainMINUS_NEQPiPjS_S_PhS1_Pb,"ax",@progbits
	.align	128
        .global         _Z21filterDomainMINUS_NEQPiPjS_S_PhS1_Pb
        .type           _Z21filterDomainMINUS_NEQPiPjS_S_PhS1_Pb,@function
        .size           _Z21filterDomainMINUS_NEQPiPjS_S_PhS1_Pb,(.L_x_76 - _Z21filterDomainMINUS_NEQPiPjS_S_PhS1_Pb)
        .other          _Z21filterDomainMINUS_NEQPiPjS_S_PhS1_Pb,@"STO_CUDA_ENTRY STV_DEFAULT"
_Z21filterDomainMINUS_NEQPiPjS_S_PhS1_Pb:
.text._Z21filterDomainMINUS_NEQPiPjS_S_PhS1_Pb:
[----:B------:R-:W-:Y:S08]  /*0000*/  LDC R1, c[0x0][0x37c] ;  /* 0x0000df00ff017b82 */ /* 0x000ff00000000800 */
[----:B------:R-:W0:Y:S01]  /*0010*/  LDC.64 R8, c[0x0][0x3b0] ;  /* 0x0000ec00ff087b82 */ /* 0x000e220000000a00 */
[----:B------:R-:W0:Y:S07]  /*0020*/  LDCU.64 UR4, c[0x0][0x358] ;  /* 0x00006b00ff0477ac */ /* 0x000e2e0008000a00 */
[----:B------:R-:W1:Y:S08]  /*0030*/  LDC.64 R2, c[0x0][0x390] ;  /* 0x0000e400ff027b82 */ /* 0x000e700000000a00 */
[----:B------:R-:W2:Y:S08]  /*0040*/  LDC.64 R4, c[0x0][0x398] ;  /* 0x0000e600ff047b82 */ /* 0x000eb00000000a00 */
[----:B------:R-:W3:Y:S01]  /*0050*/  LDC.64 R6, c[0x0][0x388] ;  /* 0x0000e200ff067b82 */ /* 0x000ee20000000a00 */
[----:B0-----:R-:W4:Y:S04]  /*0060*/  LDG.E.U8 R8, desc[UR4][R8.64] ;  /* 0x0000000408087981 */ /* 0x001f28000c1e1100 */
[----:B-1----:R0:W5:Y:S04]  /*0070*/  LDG.E R2, desc[UR4][R2.64] ;  /* 0x0000000402027981 */ /* 0x002168000c1e1900 */
[----:B--2---:R-:W2:Y:S04]  /*0080*/  LDG.E R4, desc[UR4][R4.64] ;  /* 0x0000000404047981 */ /* 0x004ea8000c1e1900 */
[----:B---3--:R2:W3:Y:S01]  /*0090*/  LDG.E R6, desc[UR4][R6.64] ;  /* 0x0000000406067981 */ /* 0x0084e2000c1e1900 */
[----:B------:R-:W1:Y:S01]  /*00a0*/  LDC R0, c[0x0][0x364] ;  /* 0x0000d900ff007b82 */ /* 0x000e620000000800 */
[----:B------:R-:W1:Y:S01]  /*00b0*/  S2R R11, SR_TID.Y ;  /* 0x00000000000b7919 */ /* 0x000e620000002200 */
[----:B------:R-:W0:Y:S06]  /*00c0*/  S2R R13, SR_TID.X ;  /* 0x00000000000d7919 */ /* 0x000e2c0000002100 */
[----:B------:R-:W1:Y:S08]  /*00d0*/  S2UR UR6, SR_CTAID.Y ;  /* 0x00000000000679c3 */ /* 0x000e700000002600 */
[----:B------:R-:W0:Y:S08]  /*00e0*/  S2UR UR7, SR_CTAID.X ;  /* 0x00000000000779c3 */ /* 0x000e300000002500 */
[----:B------:R-:W0:Y:S01]  /*00f0*/  LDC R10, c[0x0][0x360] ;  /* 0x0000d800ff0a7b82 */ /* 0x000e220000000800 */
[----:B-1----:R-:W-:-:S02]  /*0100*/  IMAD R0, R0, UR6, R11 ;  /* 0x0000000600007c24 */ /* 0x002fc4000f8e020b */
[----:B0-----:R-:W-:Y:S01]  /*0110*/  IMAD R3, R10, UR7, R13 ;  /* 0x000000070a037c24 */ /* 0x001fe2000f8e020d */
[----:B----4-:R-:W-:Y:S01]  /*0120*/  ISETP.NE.AND P0, PT, R8, RZ, PT ;  /* 0x000000ff0800720c */ /* 0x010fe20003f05270 */
[----:B-----5:R-:W-:Y:S02]  /*0130*/  IMAD.IADD R8, R2, 0x1, R11 ;  /* 0x0000000102087824 */ /* 0x020fe400078e020b */
[----:B--2---:R-:W-:Y:S02]  /*0140*/  IMAD.IADD R7, R4, 0x1, R13 ;  /* 0x0000000104077824 */ /* 0x004fe400078e020d */
[----:B---3--:R-:W-:-:S08]  /*0150*/  IMAD R0, R0, R6, R3 ;  /* 0x0000000600007224 */ /* 0x008fd000078e0203 */
[----:B------:R-:W-:Y:S05]  /*0160*/  @!P0 BRA `(.L_x_0) ;  /* 0x00000000003c8947 */ /* 0x000fea0003800000 */
[----:B------:R-:W0:Y:S02]  /*0170*/  LDCU.64 UR6, c[0x0][0x3a0] ;  /* 0x00007400ff0677ac */ /* 0x000e240008000a00 */
[----:B0-----:R-:W-:-:S04]  /*0180*/  IADD3 R4, P0, PT, R3, UR6, RZ ;  /* 0x0000000603047c10 */ /* 0x001fc8000ff1e0ff */
[----:B------:R-:W-:Y:S01]  /*0190*/  LEA.HI.X.SX32 R5, R3, UR7, 0x1, P0 ;  /* 0x0000000703057c11 */ /* 0x000fe200080f0eff */
[----:B------:R-:W0:Y:S04]  /*01a0*/  LDCU.64 UR6, c[0x0][0x3a8] ;  /* 0x00007500ff0677ac */ /* 0x000e280008000a00 */
[----:B------:R-:W2:Y:S02]  /*01b0*/  LDG.E.U8 R4, desc[UR4][R4.64] ;  /* 0x0000000404047981 */ /* 0x000ea4000c1e1100 */
[----:B--2---:R-:W-:-:S13]  /*01c0*/  ISETP.NE.AND P0, PT, R4, RZ, PT ;  /* 0x000000ff0400720c */ /* 0x004fda0003f05270 */
[----:B------:R-:W1:Y:S02]  /*01d0*/  @P0 LDC.64 R2, c[0x0][0x380] ;  /* 0x0000e000ff020b82 */ /* 0x000e640000000a00 */
[----:B-1----:R-:W2:Y:S01]  /*01e0*/  @P0 LDG.E R2, desc[UR4][R2.64] ;  /* 0x0000000402020981 */ /* 0x002ea2000c1e1900 */
[----:B------:R-:W-:Y:S01]  /*01f0*/  @P0 IMAD.IADD R7, R8, 0x1, -R7 ;  /* 0x0000000108070824 */ /* 0x000fe200078e0a07 */
[----:B0-----:R-:W-:-:S04]  /*0200*/  IADD3 R6, P1, PT, R0, UR6, RZ ;  /* 0x0000000600067c10 */ /* 0x001fc8000ff3e0ff */
[----:B--2---:R-:W-:Y:S02]  /*0210*/  ISETP.NE.AND P0, PT, R7, R2, P0 ;  /* 0x000000020700720c */ /* 0x004fe40000705270 */
[----:B------:R-:W-:Y:S02]  /*0220*/  LEA.HI.X.SX32 R7, R0, UR7, 0x1, P1 ;  /* 0x0000000700077c11 */ /* 0x000fe400088f0eff */
[----:B------:R-:W-:-:S05]  /*0230*/  SEL R9, RZ, 0x1, !P0 ;  /* 0x00000001ff097807 */ /* 0x000fca0004000000 */
[----:B------:R-:W-:Y:S01]  /*0240*/  STG.E.U8 desc[UR4][R6.64], R9 ;  /* 0x0000000906007986 */ /* 0x000fe2000c101104 */
[----:B------:R-:W-:Y:S05]  /*0250*/  EXIT ;  /* 0x000000000000794d */ /* 0x000fea0003800000 */
.L_x_0:
        /* <DEDUP_REMOVED lines=15> */
.L_x_1:
[----:B------:R-:W-:-:S00]  /*0350*/  BRA `(.L_x_1) ;  /* 0xfffffffc00fc7947 */ /* 0x000fc0000383ffff */
[----:B------:R-:W-:-:S00]  /*0360*/  NOP ;  /* 0x0000000000007918 */ /* 0x000fc00000000000 */
        /* <DEDUP_REMOVED lines=9> */
.L_x_76:


//--------------------- .text._Z13sumMatrixRowsPhPjS_ --------------------------
	.section	.text._Z13sumMatrixRowsPhPjS_,"ax",@progbits
	.align	128
        .global         _Z13sumMatrixRowsPhPjS_
        .type           _Z13sumMatrixRowsPhPjS_,@function
        .size           _Z13sumMatrixRowsPhPjS_,(.L_x_77 - _Z13sumMatrixRowsPhPjS_)
        .other          _Z13sumMatrixRowsPhPjS_,@"STO_CUDA_ENTRY STV_DEFAULT"
_Z13sumMatrixRowsPhPjS_:
.text._Z13sumMatrixRowsPhPjS_:
[----:B------:R-:W-:Y:S01]  /*0000*/  LDC R1, c[0x0][0x37c] ;  /* 0x0000df00ff017b82 */ /* 0x000fe20000000800 */
[----:B------:R-:W0:Y:S01]  /*0010*/  S2R R11, SR_TID.X ;  /* 0x00000000000b7919 */ /* 0x000e220000002100 */
[----:B------:R-:W0:Y:S06]  /*0020*/  LDCU.64 UR4, c[0x0][0x390] ;  /* 0x00007200ff0477ac */ /* 0x000e2c0008000a00 */
[----:B------:R-:W1:Y:S01]  /*0030*/  LDC.64 R4, c[0x0][0x388] ;  /* 0x0000e200ff047b82 */ /* 0x000e620000000a00 */
[----:B------:R-:W2:Y:S01]  /*0040*/  LDCU.64 UR6, c[0x0][0x358] ;  /* 0x00006b00ff0677ac */ /* 0x000ea20008000a00 */
[----:B0-----:R-:W-:-:S05]  /*0050*/  IADD3 R2, P0, PT, R11, UR4, RZ ;  /* 0x000000040b027c10 */ /* 0x001fca000ff1e0ff */
[----:B------:R-:W-:-:S05]  /*0060*/  IMAD.X R3, RZ, RZ, UR5, P0 ;  /* 0x00000005ff037e24 */ /* 0x000fca00080e06ff */
[----:B--2---:R0:W-:Y:S04]  /*0070*/  STG.E.U8 desc[UR6][R2.64], RZ ;  /* 0x000000ff02007986 */ /* 0x0041e8000c101106 */
[----:B-1----:R-:W2:Y:S02]  /*0080*/  LDG.E R0, desc[UR6][R4.64] ;  /* 0x0000000604007981 */ /* 0x002ea4000c1e1900 */
[----:B--2---:R-:W-:-:S13]  /*0090*/  ISETP.NE.AND P0, PT, R0, RZ, PT ;  /* 0x000000ff0000720c */ /* 0x004fda0003f05270 */
[----:B0-----:R-:W-:Y:S05]  /*00a0*/  @!P0 EXIT ;  /* 0x000000000000894d */ /* 0x001fea0003800000 */
[----:B------:R-:W-:Y:S01]  /*00b0*/  PRMT R8, RZ, 0x7610, R8 ;  /* 0x00007610ff087816 */ /* 0x000fe20000000008 */
[----:B------:R-:W0:Y:S01]  /*00c0*/  LDCU.64 UR8, c[0x0][0x380] ;  /* 0x00007000ff0877ac */ /* 0x000e220008000a00 */
[----:B------:R-:W-:-:S05]  /*00d0*/  UMOV UR4, URZ ;  /* 0x000000ff00047c82 */ /* 0x000fca0008000000 */
.L_x_2:
[----:B------:R-:W-:-:S05]  /*00e0*/  IMAD R0, R11, R0, UR4 ;  /* 0x000000040b007e24 */ /* 0x000fca000f8e0200 */
[----:B0-----:R-:W-:-:S05]  /*00f0*/  IADD3 R6, P0, PT, R0, UR8, RZ ;  /* 0x0000000800067c10 */ /* 0x001fca000ff1e0ff */
[----:B------:R-:W-:-:S06]  /*0100*/  IMAD.X R7, RZ, RZ, UR9, P0 ;  /* 0x00000009ff077e24 */ /* 0x000fcc00080e06ff */
[----:B------:R-:W2:Y:S02]  /*0110*/  LDG.E.U8 R7, desc[UR6][R6.64] ;  /* 0x0000000606077981 */ /* 0x000ea4000c1e1100 */
[----:B--2---:R-:W-:-:S05]  /*0120*/  IMAD.IADD R9, R7, 0x1, R8 ;  /* 0x0000000107097824 */ /* 0x004fca00078e0208 */
[----:B------:R1:W-:Y:S04]  /*0130*/  STG.E.U8 desc[UR6][R2.64], R9 ;  /* 0x0000000902007986 */ /* 0x0003e8000c101106 */
[----:B------:R-:W2:Y:S01]  /*0140*/  LDG.E R0, desc[UR6][R4.64] ;  /* 0x0000000604007981 */ /* 0x000ea2000c1e1900 */
[----:B------:R-:W-:Y:S01]  /*0150*/  UIADD3 UR4, UPT, UPT, UR4, 0x1, URZ ;  /* 0x0000000104047890 */ /* 0x000fe2000fffe0ff */
[----:B------:R-:W-:-:S05]  /*0160*/  PRMT R8, R9, 0x7610, R8 ;  /* 0x0000761009087816 */ /* 0x000fca0000000008 */
[----:B--2---:R-:W-:-:S13]  /*0170*/  ISETP.LE.U32.AND P0, PT, R0, UR4, PT ;  /* 0x0000000400007c0c */ /* 0x004fda000bf03070 */
[----:B-1----:R-:W-:Y:S05]  /*0180*/  @!P0 BRA `(.L_x_2) ;  /* 0xfffffffc00d48947 */ /* 0x002fea000383ffff */
[----:B------:R-:W-:Y:S05]  /*0190*/  EXIT ;  /* 0x000000000000794d */ /* 0x000fea0003800000 */
.L_x_3:
        /* <DEDUP_REMOVED lines=14> */
.L_x_77:


//--------------------- .text._Z21filterBoundDIVIDES_LTPiS_S_S_PhPb --------------------------
	.section	.text._Z21filterBoundDIVIDES_LTPiS_S_S_PhPb,"ax",@progbits
	.align	128
        .global         _Z21filterBoundDIVIDES_LTPiS_S_S_PhPb
        .type           _Z21filterBoundDIVIDES_LTPiS_S_S_PhPb,@function
        .size           _Z21filterBoundDIVIDES_LTPiS_S_S_PhPb,(.L_x_78 - _Z21filterBoundDIVIDES_LTPiS_S_S_PhPb)
        .other          _Z21filterBoundDIVIDES_LTPiS_S_S_PhPb,@"STO_CUDA_ENTRY STV_DEFAULT"
_Z21filterBoundDIVIDES_LTPiS_S_S_PhPb:
.text._Z21filterBoundDIVIDES_LTPiS_S_S_PhPb:
[----:B------:R-:W-:Y:S08]  /*0000*/  LDC R1, c[0x0][0x37c] ;  /* 0x0000df00ff017b82 */ /* 0x000ff00000000800 */
[----:B------:R-:W0:Y:S01]  /*0010*/  LDC.64 R6, c[0x0][0x3a8] ;  /* 0x0000ea00ff067b82 */ /* 0x000e220000000a00 */
[----:B------:R-:W0:Y:S07]  /*0020*/  LDCU.64 UR4, c[0x0][0x358] ;  /* 0x00006b00ff0477ac */ /* 0x000e2e0008000a00 */
[----:B------:R-:W1:Y:S01]  /*0030*/  LDC.64 R4, c[0x0][0x398] ;  /* 0x0000e600ff047b82 */ /* 0x000e620000000a00 */
[----:B0-----:R-:W2:Y:S04]  /*0040*/  LDG.E.U8 R6, desc[UR4][R6.64] ;  /* 0x0000000406067981 */ /* 0x001ea8000c1e1100 */
[----:B-1----:R-:W3:Y:S01]  /*0050*/  LDG.E R5, desc[UR4][R4.64] ;  /* 0x0000000404057981 */ /* 0x002ee2000c1e1900 */
[----:B------:R-:W3:Y:S01]  /*0060*/  S2R R0, SR_TID.X ;  /* 0x0000000000007919 */ /* 0x000ee20000002100 */
[----:B--2---:R-:W-:Y:S01]  /*0070*/  ISETP.NE.AND P0, PT, R6, RZ, PT ;  /* 0x000000ff0600720c */ /* 0x004fe20003f05270 */
[----:B---3--:R-:W-:-:S12]  /*0080*/  IMAD.IADD R2, R5, 0x1, R0 ;  /* 0x0000000105027824 */ /* 0x008fd800078e0200 */
[----:B------:R-:W-:Y:S05]  /*0090*/  @!P0 BRA `(.L_x_4) ;  /* 0x0000000400048947 */ /* 0x000fea0003800000 */
[----:B------:R-:W0:Y:S02]  /*00a0*/  LDC.64 R4, c[0x0][0x388] ;  /* 0x0000e200ff047b82 */ /* 0x000e240000000a00 */
[----:B0-----:R0:W2:Y:S06]  /*00b0*/  LDG.E R5, desc[UR4][R4.64] ;  /* 0x0000000404057981 */ /* 0x0010ac000c1e1900 */
[----:B------:R-:W1:Y:S02]  /*00c0*/  LDC.64 R6, c[0x0][0x380] ;  /* 0x0000e000ff067b82 */ /* 0x000e640000000a00 */
[----:B-1----:R1:W3:Y:S01]  /*00d0*/  LDG.E R3, desc[UR4][R6.64] ;  /* 0x0000000406037981 */ /* 0x0022e2000c1e1900 */
[----:B0-----:R-:W-:Y:S01]  /*00e0*/  IABS R4, R2 ;  /* 0x0000000200047213 */ /* 0x001fe20000000000 */
[----:B------:R-:W-:Y:S01]  /*00f0*/  BSSY.RECONVERGENT B0, `(.L_x_5) ;  /* 0x0000035000007945 */ /* 0x000fe20003800200 */
[----:B--2---:R-:W-:-:S02]  /*0100*/  IABS R11, R5 ;  /* 0x00000005000b7213 */ /* 0x004fc40000000000 */
[----:B-1----:R-:W-:Y:S02]  /*0110*/  IABS R6, R5 ;  /* 0x0000000500067213 */ /* 0x002fe40000000000 */
[----:B------:R-:W0:Y:S03]  /*0120*/  I2F.RP R10, R11 ;  /* 0x0000000b000a7306 */ /* 0x000e260000209400 */
[----:B------:R-:W-:-:S05]  /*0130*/  IMAD.MOV R6, RZ, RZ, -R6 ;  /* 0x000000ffff067224 */ /* 0x000fca00078e0a06 */
[----:B0-----:R-:W0:Y:S02]  /*0140*/  MUFU.RCP R10, R10 ;  /* 0x0000000a000a7308 */ /* 0x001e240000001000 */
[----:B0-----:R-:W-:-:S06]  /*0150*/  VIADD R8, R10, 0xffffffe ;  /* 0x0ffffffe0a087836 */ /* 0x001fcc0000000000 */
[----:B------:R0:W1:Y:S02]  /*0160*/  F2I.FTZ.U32.TRUNC.NTZ R9, R8 ;  /* 0x0000000800097305 */ /* 0x000064000021f000 */
[----:B0-----:R-:W-:Y:S02]  /*0170*/  IMAD.MOV.U32 R8, RZ, RZ, RZ ;  /* 0x000000ffff087224 */ /* 0x001fe400078e00ff */
[----:B-1----:R-:W-:-:S04]  /*0180*/  IMAD.MOV R12, RZ, RZ, -R9 ;  /* 0x000000ffff0c7224 */ /* 0x002fc800078e0a09 */
[----:B------:R-:W-:-:S04]  /*0190*/  IMAD R13, R12, R11, RZ ;  /* 0x0000000b0c0d7224 */ /* 0x000fc800078e02ff */
[----:B------:R-:W-:-:S06]  /*01a0*/  IMAD.HI.U32 R9, R9, R13, R8 ;  /* 0x0000000d09097227 */ /* 0x000fcc00078e0008 */
[----:B------:R-:W-:-:S04]  /*01b0*/  IMAD.HI.U32 R9, R9, R4, RZ ;  /* 0x0000000409097227 */ /* 0x000fc800078e00ff */
[----:B------:R-:W-:-:S05]  /*01c0*/  IMAD R6, R9, R6, R4 ;  /* 0x0000000609067224 */ /* 0x000fca00078e0204 */
[----:B------:R-:W-:-:S13]  /*01d0*/  ISETP.GT.U32.AND P1, PT, R11, R6, PT ;  /* 0x000000060b00720c */ /* 0x000fda0003f24070 */
[----:B------:R-:W-:Y:S02]  /*01e0*/  @!P1 IMAD.IADD R6, R6, 0x1, -R11 ;  /* 0x0000000106069824 */ /* 0x000fe400078e0a0b */
[----:B------:R-:W-:Y:S01]  /*01f0*/  @!P1 VIADD R9, R9, 0x1 ;  /* 0x0000000109099836 */ /* 0x000fe20000000000 */
[----:B------:R-:W-:Y:S02]  /*0200*/  ISETP.NE.AND P1, PT, R5, RZ, PT ;  /* 0x000000ff0500720c */ /* 0x000fe40003f25270 */
[----:B------:R-:W-:Y:S02]  /*0210*/  ISETP.GE.U32.AND P0, PT, R6, R11, PT ;  /* 0x0000000b0600720c */ /* 0x000fe40003f06070 */
[----:B------:R-:W-:-:S04]  /*0220*/  LOP3.LUT R6, R2, R5, RZ, 0x3c, !PT ;  /* 0x0000000502067212 */ /* 0x000fc800078e3cff */
[----:B------:R-:W-:-:S07]  /*0230*/  ISETP.GE.AND P2, PT, R6, RZ, PT ;  /* 0x000000ff0600720c */ /* 0x000fce0003f46270 */
[----:B------:R-:W-:Y:S01]  /*0240*/  @P0 VIADD R9, R9, 0x1 ;  /* 0x0000000109090836 */ /* 0x000fe20000000000 */
[----:B------:R-:W-:-:S05]  /*0250*/  PLOP3.LUT P0, PT, PT, PT, PT, 0x80, 0x8 ;  /* 0x000000000008781c */ /* 0x000fca0003f0f070 */
[----:B------:R-:W-:Y:S01]  /*0260*/  @!P2 IMAD.MOV R9, RZ, RZ, -R9 ;  /* 0x000000ffff09a224 */ /* 0x000fe200078e0a09 */
[----:B------:R-:W-:-:S04]  /*0270*/  @!P1 LOP3.LUT R9, RZ, R5, RZ, 0x33, !PT ;  /* 0x00000005ff099212 */ /* 0x000fc800078e33ff */
[----:B---3--:R-:W-:-:S13]  /*0280*/  ISETP.GE.AND P1, PT, R9, R3, PT ;  /* 0x000000030900720c */ /* 0x008fda0003f26270 */
[----:B------:R-:W-:Y:S05]  /*0290*/  @!P1 BRA `(.L_x_6) ;  /* 0x0000000000689947 */ /* 0x000fea0003800000 */
[----:B------:R-:W0:Y:S02]  /*02a0*/  LDC.64 R6, c[0x0][0x390] ;  /* 0x0000e400ff067b82 */ /* 0x000e240000000a00 */
[----:B0-----:R-:W2:Y:S02]  /*02b0*/  LDG.E R7, desc[UR4][R6.64] ;  /* 0x0000000406077981 */ /* 0x001ea4000c1e1900 */
[-C--:B--2---:R-:W-:Y:S02]  /*02c0*/  IABS R11, R7.reuse ;  /* 0x00000007000b7213 */ /* 0x084fe40000000000 */
[----:B------:R-:W-:Y:S02]  /*02d0*/  LOP3.LUT R2, R2, R7, RZ, 0x3c, !PT ;  /* 0x0000000702027212 */ /* 0x000fe400078e3cff */
[----:B------:R-:W0:Y:S02]  /*02e0*/  I2F.RP R5, R11 ;  /* 0x0000000b00057306 */ /* 0x000e240000209400 */
[----:B------:R-:W-:-:S06]  /*02f0*/  ISETP.GE.AND P2, PT, R2, RZ, PT ;  /* 0x000000ff0200720c */ /* 0x000fcc0003f46270 */
[----:B0-----:R-:W0:Y:S02]  /*0300*/  MUFU.RCP R5, R5 ;  /* 0x0000000500057308 */ /* 0x001e240000001000 */
[----:B0-----:R-:W-:-:S06]  /*0310*/  VIADD R8, R5, 0xffffffe ;  /* 0x0ffffffe05087836 */ /* 0x001fcc0000000000 */
[----:B------:R0:W1:Y:S02]  /*0320*/  F2I.FTZ.U32.TRUNC.NTZ R9, R8 ;  /* 0x0000000800097305 */ /* 0x000064000021f000 */
[----:B0-----:R-:W-:Y:S02]  /*0330*/  IMAD.MOV.U32 R8, RZ, RZ, RZ ;  /* 0x000000ffff087224 */ /* 0x001fe400078e00ff */
[----:B-1----:R-:W-:-:S04]  /*0340*/  IMAD.MOV R10, RZ, RZ, -R9 ;  /* 0x000000ffff0a7224 */ /* 0x002fc800078e0a09 */
[----:B------:R-:W-:Y:S01]  /*0350*/  IMAD R13, R10, R11, RZ ;  /* 0x0000000b0a0d7224 */ /* 0x000fe200078e02ff */
[----:B------:R-:W-:-:S03]  /*0360*/  IABS R10, R7 ;  /* 0x00000007000a7213 */ /* 0x000fc60000000000 */
[----:B------:R-:W-:-:S04]  /*0370*/  IMAD.HI.U32 R9, R9, R13, R8 ;  /* 0x0000000d09097227 */ /* 0x000fc800078e0008 */
[----:B------:R-:W-:Y:S02]  /*0380*/  IMAD.MOV R6, RZ, RZ, -R10 ;  /* 0x000000ffff067224 */ /* 0x000fe400078e0a0a */
[----:B------:R-:W-:-:S04]  /*0390*/  IMAD.HI.U32 R9, R9, R4, RZ ;  /* 0x0000000409097227 */ /* 0x000fc800078e00ff */
[----:B------:R-:W-:-:S05]  /*03a0*/  IMAD R4, R9, R6, R4 ;  /* 0x0000000609047224 */ /* 0x000fca00078e0204 */
[----:B------:R-:W-:-:S13]  /*03b0*/  ISETP.GT.U32.AND P1, PT, R11, R4, PT ;  /* 0x000000040b00720c */ /* 0x000fda0003f24070 */
[----:B------:R-:W-:Y:S02]  /*03c0*/  @!P1 IMAD.IADD R4, R4, 0x1, -R11 ;  /* 0x0000000104049824 */ /* 0x000fe400078e0a0b */
[----:B------:R-:W-:Y:S01]  /*03d0*/  @!P1 VIADD R9, R9, 0x1 ;  /* 0x0000000109099836 */ /* 0x000fe20000000000 */
[----:B------:R-:W-:Y:S02]  /*03e0*/  ISETP.NE.AND P1, PT, R7, RZ, PT ;  /* 0x000000ff0700720c */ /* 0x000fe40003f25270 */
[----:B------:R-:W-:-:S13]  /*03f0*/  ISETP.GE.U32.AND P0, PT, R4, R11, PT ;  /* 0x0000000b0400720c */ /* 0x000fda0003f06070 */
[----:B------:R-:W-:-:S05]  /*0400*/  @P0 IADD3 R9, PT, PT, R9, 0x1, RZ ;  /* 0x0000000109090810 */ /* 0x000fca0007ffe0ff */
[----:B------:R-:W-:Y:S01]  /*0410*/  @!P2 IMAD.MOV R9, RZ, RZ, -R9 ;  /* 0x000000ffff09a224 */ /* 0x000fe200078e0a09 */
[----:B------:R-:W-:-:S04]  /*0420*/  @!P1 LOP3.LUT R9, RZ, R7, RZ, 0x33, !PT ;  /* 0x00000007ff099212 */ /* 0x000fc800078e33ff */
[----:B------:R-:W-:-:S13]  /*0430*/  ISETP.LT.AND P0, PT, R9, R3, PT ;  /* 0x000000030900720c */ /* 0x000fda0003f01270 */
.L_x_6:
[----:B------:R-:W-:Y:S05]  /*0440*/  BSYNC.RECONVERGENT B0 ;  /* 0x0000000000007941 */ /* 0x000fea0003800200 */
.L_x_5:
[----:B------:R-:W0:Y:S01]  /*0450*/  LDCU.64 UR6, c[0x0][0x3a0] ;  /* 0x00007400ff0677ac */ /* 0x000e220008000a00 */
[----:B------:R-:W-:Y:S02]  /*0460*/  SEL R5, RZ, 0x1, !P0 ;  /* 0x00000001ff057807 */ /* 0x000fe40004000000 */
[----:B0-----:R-:W-:-:S05]  /*0470*/  IADD3 R2, P1, PT, R0, UR6, RZ ;  /* 0x0000000600027c10 */ /* 0x001fca000ff3e0ff */
[----:B------:R-:W-:-:S05]  /*0480*/  IMAD.X R3, RZ, RZ, UR7, P1 ;  /* 0x00000007ff037e24 */ /* 0x000fca00088e06ff */
[----:B------:R-:W-:Y:S01]  /*0490*/  STG.E.U8 desc[UR4][R2.64], R5 ;  /* 0x0000000502007986 */ /* 0x000fe2000c101104 */
[----:B------:R-:W-:Y:S05]  /*04a0*/  EXIT ;  /* 0x000000000000794d */ /* 0x000fea0003800000 */
.L_x_4:
[----:B------:R-:W0:Y:S02]  /*04b0*/  LDC.64 R6, c[0x0][0x388] ;  /* 0x0000e200ff067b82 */ /* 0x000e240000000a00 */
[----:B0-----:R-:W2:Y:S06]  /*04c0*/  LDG.E R7, desc[UR4][R6.64] ;  /* 0x0000000406077981 */ /* 0x001eac000c1e1900 */
[----:B------:R-:W0:Y:S02]  /*04d0*/  LDC.64 R8, c[0x0][0x380] ;  /* 0x0000e000ff087b82 */ /* 0x000e240000000a00 */
[----:B0-----:R0:W3:Y:S01]  /*04e0*/  LDG.E R3, desc[UR4][R8.64] ;  /* 0x0000000408037981 */ /* 0x0010e2000c1e1900 */
[-C--:B------:R-:W-:Y:S01]  /*04f0*/  IABS R4, R2.reuse ;  /* 0x0000000200047213 */ /* 0x080fe20000000000 */
[----:B------:R-:W-:Y:S01]  /*0500*/  BSSY.RECONVERGENT B0, `(.L_x_7) ;  /* 0x000002b000007945 */ /* 0x000fe20003800200 */
[----:B------:R-:W-:-:S02]  /*0510*/  IABS R12, R2 ;  /* 0x00000002000c7213 */ /* 0x000fc40000000000 */
[----:B------:R-:W1:Y:S03]  /*0520*/  I2F.RP R5, R4 ;  /* 0x0000000400057306 */ /* 0x000e660000209400 */
[----:B------:R-:W-:Y:S01]  /*0530*/  IMAD.MOV R12, RZ, RZ, -R12 ;  /* 0x000000ffff0c7224 */ /* 0x000fe200078e0a0c */
[----:B0-----:R-:W-:-:S04]  /*0540*/  LOP3.LUT R8, RZ, R2, RZ, 0x33, !PT ;  /* 0x00000002ff087212 */ /* 0x001fc800078e33ff */
[----:B-1----:R-:W0:Y:S02]  /*0550*/  MUFU.RCP R5, R5 ;  /* 0x0000000500057308 */ /* 0x002e240000001000 */
[----:B0-----:R-:W-:-:S06]  /*0560*/  VIADD R10, R5, 0xffffffe ;  /* 0x0ffffffe050a7836 */ /* 0x001fcc0000000000 */
[----:B------:R0:W1:Y:S02]  /*0570*/  F2I.FTZ.U32.TRUNC.NTZ R11, R10 ;  /* 0x0000000a000b7305 */ /* 0x000064000021f000 */
[----:B0-----:R-:W-:Y:S02]  /*0580*/  IMAD.MOV.U32 R10, RZ, RZ, RZ ;  /* 0x000000ffff0a7224 */ /* 0x001fe400078e00ff */
[----:B-1----:R-:W-:-:S04]  /*0590*/  IMAD.MOV R13, RZ, RZ, -R11 ;  /* 0x000000ffff0d7224 */ /* 0x002fc800078e0a0b */
[----:B------:R-:W-:-:S04]  /*05a0*/  IMAD R13, R13, R4, RZ ;  /* 0x000000040d0d7224 */ /* 0x000fc800078e02ff */
[----:B------:R-:W-:Y:S01]  /*05b0*/  IMAD.HI.U32 R11, R11, R13, R10 ;  /* 0x0000000d0b0b7227 */ /* 0x000fe200078e000a */
[----:B--2---:R-:W-:Y:S02]  /*05c0*/  IABS R6, R7 ;  /* 0x0000000700067213 */ /* 0x004fe40000000000 */
[----:B------:R-:W-:-:S03]  /*05d0*/  LOP3.LUT R7, R7, R2, RZ, 0x3c, !PT ;  /* 0x0000000207077212 */ /* 0x000fc600078e3cff */
[----:B------:R-:W-:Y:S01]  /*05e0*/  IMAD.HI.U32 R5, R11, R6, RZ ;  /* 0x000000060b057227 */ /* 0x000fe200078e00ff */
[----:B------:R-:W-:-:S03]  /*05f0*/  ISETP.GE.AND P2, PT, R7, RZ, PT ;  /* 0x000000ff0700720c */ /* 0x000fc60003f46270 */
[----:B------:R-:W-:-:S05]  /*0600*/  IMAD R9, R5, R12, R6 ;  /* 0x0000000c05097224 */ /* 0x000fca00078e0206 */
[----:B------:R-:W-:-:S13]  /*0610*/  ISETP.GT.U32.AND P1, PT, R4, R9, PT ;  /* 0x000000090400720c */ /* 0x000fda0003f24070 */
[----:B------:R-:W-:Y:S02]  /*0620*/  @!P1 IMAD.IADD R9, R9, 0x1, -R4 ;  /* 0x0000000109099824 */ /* 0x000fe400078e0a04 */
[----:B------:R-:W-:Y:S01]  /*0630*/  @!P1 VIADD R5, R5, 0x1 ;  /* 0x0000000105059836 */ /* 0x000fe20000000000 */
[----:B------:R-:W-:Y:S02]  /*0640*/  ISETP.NE.AND P1, PT, R2, RZ, PT ;  /* 0x000000ff0200720c */ /* 0x000fe40003f25270 */
[----:B------:R-:W-:-:S13]  /*0650*/  ISETP.GE.U32.AND P0, PT, R9, R4, PT ;  /* 0x000000040900720c */ /* 0x000fda0003f06070 */
[----:B------:R-:W-:Y:S02]  /*0660*/  @P0 IADD3 R5, PT, PT, R5, 0x1, RZ ;  /* 0x0000000105050810 */ /* 0x000fe40007ffe0ff */
[----:B------:R-:W-:-:S03]  /*0670*/  PLOP3.LUT P0, PT, PT, PT, PT, 0x80, 0x8 ;  /* 0x000000000008781c */ /* 0x000fc60003f0f070 */
[----:B------:R-:W-:-:S05]  /*0680*/  @!P2 IMAD.MOV R5, RZ, RZ, -R5 ;  /* 0x000000ffff05a224 */ /* 0x000fca00078e0a05 */
[----:B------:R-:W-:-:S04]  /*0690*/  SEL R6, R8, R5, !P1 ;  /* 0x0000000508067207 */ /* 0x000fc80004800000 */
[----:B---3--:R-:W-:-:S13]  /*06a0*/  ISETP.GE.AND P2, PT, R6, R3, PT ;  /* 0x000000030600720c */ /* 0x008fda0003f46270 */
[----:B------:R-:W-:Y:S05]  /*06b0*/  @!P2 BRA `(.L_x_8) ;  /* 0x00000000003ca947 */ /* 0x000fea0003800000 */
[----:B------:R-:W0:Y:S02]  /*06c0*/  LDC.64 R6, c[0x0][0x390] ;  /* 0x0000e400ff067b82 */ /* 0x000e240000000a00 */
[----:B0-----:R-:W2:Y:S02]  /*06d0*/  LDG.E R7, desc[UR4][R6.64] ;  /* 0x0000000406077981 */ /* 0x001ea4000c1e1900 */
[----:B--2---:R-:W-:Y:S02]  /*06e0*/  IABS R10, R7 ;  /* 0x00000007000a7213 */ /* 0x004fe40000000000 */
[----:B------:R-:W-:-:S03]  /*06f0*/  LOP3.LUT R2, R7, R2, RZ, 0x3c, !PT ;  /* 0x0000000207027212 */ /* 0x000fc600078e3cff */
[----:B------:R-:W-:Y:S01]  /*0700*/  IMAD.HI.U32 R11, R11, R10, RZ ;  /* 0x0000000a0b0b7227 */ /* 0x000fe200078e00ff */
[----:B------:R-:W-:-:S03]  /*0710*/  ISETP.GE.AND P3, PT, R2, RZ, PT ;  /* 0x000000ff0200720c */ /* 0x000fc60003f66270 */
[----:B------:R-:W-:-:S05]  /*0720*/  IMAD R5, R11, R12, R10 ;  /* 0x0000000c0b057224 */ /* 0x000fca00078e020a */
[----:B------:R-:W-:-:S13]  /*0730*/  ISETP.GT.U32.AND P2, PT, R4, R5, PT ;  /* 0x000000050400720c */ /* 0x000fda0003f44070 */
[----:B------:R-:W-:Y:S02]  /*0740*/  @!P2 IMAD.IADD R5, R5, 0x1, -R4 ;  /* 0x000000010505a824 */ /* 0x000fe400078e0a04 */
[----:B------:R-:W-:-:S03]  /*0750*/  @!P2 VIADD R11, R11, 0x1 ;  /* 0x000000010b0ba836 */ /* 0x000fc60000000000 */
[----:B------:R-:W-:-:S13]  /*0760*/  ISETP.GE.U32.AND P0, PT, R5, R4, PT ;  /* 0x000000040500720c */ /* 0x000fda0003f06070 */
[----:B------:R-:W-:-:S04]  /*0770*/  @P0 VIADD R11, R11, 0x1 ;  /* 0x000000010b0b0836 */ /* 0x000fc80000000000 */
[----:B------:R-:W-:-:S05]  /*0780*/  @!P3 IMAD.MOV R11, RZ, RZ, -R11 ;  /* 0x000000ffff0bb224 */ /* 0x000fca00078e0a0b */
[----:B------:R-:W-:-:S04]  /*0790*/  SEL R8, R8, R11, !P1 ;  /* 0x0000000b08087207 */ /* 0x000fc80004800000 */
[----:B------:R-:W-:-:S13]  /*07a0*/  ISETP.LT.AND P0, PT, R8, R3, PT ;  /* 0x000000030800720c */ /* 0x000fda0003f01270 */
.L_x_8:
[----:B------:R-:W-:Y:S05]  /*07b0*/  BSYNC.RECONVERGENT B0 ;  /* 0x0000000000007941 */ /* 0x000fea0003800200 */
.L_x_7:
[----:B------:R-:W0:Y:S01]  /*07c0*/  LDCU.64 UR6, c[0x0][0x3a0] ;  /* 0x00007400ff0677ac */ /* 0x000e220008000a00 */
[----:B------:R-:W-:Y:S02]  /*07d0*/  SEL R5, RZ, 0x1, !P0 ;  /* 0x00000001ff057807 */ /* 0x000fe40004000000 */
[----:B0-----:R-:W-:-:S05]  /*07e0*/  IADD3 R2, P1, PT, R0, UR6, RZ ;  /* 0x0000000600027c10 */ /* 0x001fca000ff3e0ff */
[----:B------:R-:W-:-:S05]  /*07f0*/  IMAD.X R3, RZ, RZ, UR7, P1 ;  /* 0x00000007ff037e24 */ /* 0x000fca00088e06ff */
[----:B------:R-:W-:Y:S01]  /*0800*/  STG.E.U8 desc[UR4][R2.64], R5 ;  /* 0x0000000502007986 */ /* 0x000fe2000c101104 */
[----:B------:R-:W-:Y:S05]  /*0810*/  EXIT ;  /* 0x000000000000794d */ /* 0x000fea0003800000 */
.L_x_9:
        /* <DEDUP_REMOVED lines=14> */
.L_x_78:


//--------------------- .text._Z22filterBoundDIVIDES_LEQPiS_S_S_PhPb --------------------------
	.section	.text._Z22filterBoundDIVIDES_LEQPiS_S_S_PhPb,"ax",@progbits
	.align	128
        .global         _Z22filterBoundDIVIDES_LEQPiS_S_S_PhPb
        .type           _Z22filterBoundDIVIDES_LEQPiS_S_S_PhPb,@function
        .size           _Z22filterBoundDIVIDES_LEQPiS_S_S_PhPb,(.L_x_79 - _Z22filterBoundDIVIDES_LEQPiS_S_S_PhPb)
        .other          _Z22filterBoundDIVIDES_LEQPiS_S_S_PhPb,@"STO_CUDA_ENTRY STV_DEFAULT"
_Z22filterBoundDIVIDES_LEQPiS_S_S_PhPb:
.text._Z22filterBoundDIVIDES_LEQPiS_S_S_PhPb:
        /* <DEDUP_REMOVED lines=40> */
[----:B---3--:R-:W-:-:S13]  /*0280*/  ISETP.GT.AND P1, PT, R9, R3, PT ;  /* 0x000000030900720c */ /* 0x008fda0003f24270 */
        /* <DEDUP_REMOVED lines=26> */
[----:B------:R-:W-:-:S13]  /*0430*/  ISETP.LE.AND P0, PT, R9, R3, PT ;  /* 0x000000030900720c */ /* 0x000fda0003f03270 */
.L_x_12:
[----:B------:R-:W-:Y:S05]  /*0440*/  BSYNC.RECONVERGENT B0 ;  /* 0x0000000000007941 */ /* 0x000fea0003800200 */
.L_x_11:
[----:B------:R-:W0:Y:S01]  /*0450*/  LDCU.64 UR6, c[0x0][0x3a0] ;  /* 0x00007400ff0677ac */ /* 0x000e220008000a00 */
[----:B------:R-:W-:Y:S02]  /*0460*/  SEL R5, RZ, 0x1, !P0 ;  /* 0x00000001ff057807 */ /* 0x000fe40004000000 */
[----:B0-----:R-:W-:-:S05]  /*0470*/  IADD3 R2, P1, PT, R0, UR6, RZ ;  /* 0x0000000600027c10 */ /* 0x001fca000ff3e0ff */
[----:B------:R-:W-:-:S05]  /*0480*/  IMAD.X R3, RZ, RZ, UR7, P1 ;  /* 0x00000007ff037e24 */ /* 0x000fca00088e06ff */
[----:B------:R-:W-:Y:S01]  /*0490*/  STG.E.U8 desc[UR4][R2.64], R5 ;  /* 0x0000000502007986 */ /* 0x000fe2000c101104 */
[----:B------:R-:W-:Y:S05]  /*04a0*/  EXIT ;  /* 0x000000000000794d */ /* 0x000fea0003800000 */
.L_x_10:
        /* <DEDUP_REMOVED lines=31> */
[----:B---3--:R-:W-:-:S13]  /*06a0*/  ISETP.GT.AND P2, PT, R6, R3, PT ;  /* 0x000000030600720c */ /* 0x008fda0003f44270 */
        /* <DEDUP_REMOVED lines=15> */
[----:B------:R-:W-:-:S13]  /*07a0*/  ISETP.LE.AND P0, PT, R8, R3, PT ;  /* 0x000000030800720c */ /* 0x000fda0003f03270 */
.L_x_14:
[----:B------:R-:W-:Y:S05]  /*07b0*/  BSYNC.RECONVERGENT B0 ;  /* 0x0000000000007941 */ /* 0x000fea0003800200 */
.L_x_13:
[----:B------:R-:W0:Y:S01]  /*07c0*/  LDCU.64 UR6, c[0x0][0x3a0] ;  /* 0x00007400ff0677ac */ /* 0x000e220008000a00 */
[----:B------:R-:W-:Y:S02]  /*07d0*/  SEL R5, RZ, 0x1, !P0 ;  /* 0x00000001ff057807 */ /* 0x000fe40004000000 */
[----:B0-----:R-:W-:-:S05]  /*07e0*/  IADD3 R2, P1, PT, R0, UR6, RZ ;  /* 0x0000000600027c10 */ /* 0x001fca000ff3e0ff */
[----:B------:R-:W-:-:S05]  /*07f0*/  IMAD.X R3, RZ, RZ, UR7, P1 ;  /* 0x00000007ff037e24 */ /* 0x000fca00088e06ff */
[----:B------:R-:W-:Y:S01]  /*0800*/  STG.E.U8 desc[UR4][R2.64], R5 ;  /* 0x0000000502007986 */ /* 0x000fe2000c101104 */
[----:B------:R-:W-:Y:S05]  /*0810*/  EXIT ;  /* 0x000000000000794d */ /* 0x000fea0003800000 */
.L_x_15:
        /* <DEDUP_REMOVED lines=14> */
.L_x_79:


//--------------------- .text._Z21filterBoundDIVIDES_GTPiS_S_S_PhPb --------------------------
	.section	.text._Z21filterBoundDIVIDES_GTPiS_S_S_PhPb,"ax",@progbits
	.align	128
        .global         _Z21filterBoundDIVIDES_GTPiS_S_S_PhPb
        .type           _Z21filterBoundDIVIDES_GTPiS_S_S_PhPb,@function
        .size           _Z21filterBoundDIVIDES_GTPiS_S_S_PhPb,(.L_x_80 - _Z21filterBoundDIVIDES_GTPiS_S_S_PhPb)
        .other          _Z21filterBoundDIVIDES_GTPiS_S_S_PhPb,@"STO_CUDA_ENTRY STV_DEFAULT"
_Z21filterBoundDIVIDES_GTPiS_S_S_PhPb:
.text._Z21filterBoundDIVIDES_GTPiS_S_S_PhPb:
        /* <DEDUP_REMOVED lines=41> */
[----:B------:R-:W-:Y:S05]  /*0290*/  @P1 BRA `(.L_x_18) ;  /* 0x0000000000681947 */ /* 0x000fea0003800000 */
        /* <DEDUP_REMOVED lines=25> */
[----:B------:R-:W-:-:S13]  /*0430*/  ISETP.GT.AND P0, PT, R9, R3, PT ;  /* 0x000000030900720c */ /* 0x000fda0003f04270 */
.L_x_18:
[----:B------:R-:W-:Y:S05]  /*0440*/  BSYNC.RECONVERGENT B0 ;  /* 0x0000000000007941 */ /* 0x000fea0003800200 */
.L_x_17:
[----:B------:R-:W0:Y:S01]  /*0450*/  LDCU.64 UR6, c[0x0][0x3a0] ;  /* 0x00007400ff0677ac */ /* 0x000e220008000a00 */
[----:B------:R-:W-:Y:S02]  /*0460*/  SEL R5, RZ, 0x1, !P0 ;  /* 0x00000001ff057807 */ /* 0x000fe40004000000 */
[----:B0-----:R-:W-:-:S05]  /*0470*/  IADD3 R2, P1, PT, R0, UR6, RZ ;  /* 0x0000000600027c10 */ /* 0x001fca000ff3e0ff */
[----:B------:R-:W-:-:S05]  /*0480*/  IMAD.X R3, RZ, RZ, UR7, P1 ;  /* 0x00000007ff037e24 */ /* 0x000fca00088e06ff */
[----:B------:R-:W-:Y:S01]  /*0490*/  STG.E.U8 desc[UR4][R2.64], R5 ;  /* 0x0000000502007986 */ /* 0x000fe2000c101104 */
[----:B------:R-:W-:Y:S05]  /*04a0*/  EXIT ;  /* 0x000000000000794d */ /* 0x000fea0003800000 */
.L_x_16:
        /* <DEDUP_REMOVED lines=32> */
[----:B------:R-:W-:Y:S05]  /*06b0*/  @P2 BRA `(.L_x_20) ;  /* 0x00000000003c2947 */ /* 0x000fea0003800000 */
        /* <DEDUP_REMOVED lines=14> */
[----:B------:R-:W-:-:S13]  /*07a0*/  ISETP.GT.AND P0, PT, R8, R3, PT ;  /* 0x000000030800720c */ /* 0x000fda0003f04270 */
.L_x_20:
[----:B------:R-:W-:Y:S05]  /*07b0*/  BSYNC.RECONVERGENT B0 ;  /* 0x0000000000007941 */ /* 0x000fea0003800200 */
.L_x_19:
[----:B------:R-:W0:Y:S01]  /*07c0*/  LDCU.64 UR6, c[0x0][0x3a0] ;  /* 0x00007400ff0677ac */ /* 0x000e220008000a00 */
[----:B------:R-:W-:Y:S02]  /*07d0*/  SEL R5, RZ, 0x1, !P0 ;  /* 0x00000001ff057807 */ /* 0x000fe40004000000 */
[----:B0-----:R-:W-:-:S05]  /*07e0*/  IADD3 R2, P1, PT, R0, UR6, RZ ;  /* 0x0000000600027c10 */ /* 0x001fca000ff3e0ff */
[----:B------:R-:W-:-:S05]  /*07f0*/  IMAD.X R3, RZ, RZ, UR7, P1 ;  /* 0x00000007ff037e24 */ /* 0x000fca00088e06ff */
[----:B------:R-:W-:Y:S01]  /*0800*/  STG.E.U8 desc[UR4][R2.64], R5 ;  /* 0x0000000502007986 */ /* 0x000fe2000c101104 */
[----:B------:R-:W-:Y:S05]  /*0810*/  EXIT ;  /* 0x000000000000794d */ /* 0x000fea0003800000 */
.L_x_21:
        /* <DEDUP_REMOVED lines=14> */
.L_x_80:


//--------------------- .text._Z22filterBoundDIVIDES_GEQPiS_S_S_PhPb --------------------------
	.section	.text._Z22filterBoundDIVIDES_GEQPiS_S_S_PhPb,"ax",@progbits
	.align	128
        .global         _Z22filterBoundDIVIDES_GEQPiS_S_S_PhPb
        .type           _Z22filterBoundDIVIDES_GEQPiS_S_S_PhPb,@function
        .size           _Z22filterBoundDIVIDES_GEQPiS_S_S_PhPb,(.L_x_81 - _Z22filterBoundDIVIDES_GEQPiS_S_S_PhPb)
        .other          _Z22filterBoundDIVIDES_GEQPiS_S_S_PhPb,@"STO_CUDA_ENTRY STV_DEFAULT"
_Z22filterBoundDIVIDES_GEQPiS_S_S_PhPb:
.text._Z22filterBoundDIVIDES_GEQPiS_S_S_PhPb:
        /* <DEDUP_REMOVED lines=67> */
[----:B------:R-:W-:-:S13]  /*0430*/  ISETP.GE.AND P0, PT, R9, R3, PT ;  /* 0x000000030900720c */ /* 0x000fda0003f06270 */
.L_x_24:
[----:B------:R-:W-:Y:S05]  /*0440*/  BSYNC.RECONVERGENT B0 ;  /* 0x0000000000007941 */ /* 0x000fea0003800200 */
.L_x_23:
[----:B------:R-:W0:Y:S01]  /*0450*/  LDCU.64 UR6, c[0x0][0x3a0] ;  /* 0x00007400ff0677ac */ /* 0x000e220008000a00 */
[----:B------:R-:W-:Y:S02]  /*0460*/  SEL R5, RZ, 0x1, !P0 ;  /* 0x00000001ff057807 */ /* 0x000fe40004000000 */
[----:B0-----:R-:W-:-:S05]  /*0470*/  IADD3 R2, P1, PT, R0, UR6, RZ ;  /* 0x0000000600027c10 */ /* 0x001fca000ff3e0ff */
[----:B------:R-:W-:-:S05]  /*0480*/  IMAD.X R3, RZ, RZ, UR7, P1 ;  /* 0x00000007ff037e24 */ /* 0x000fca00088e06ff */
[----:B------:R-:W-:Y:S01]  /*0490*/  STG.E.U8 desc[UR4][R2.64], R5 ;  /* 0x0000000502007986 */ /* 0x000fe2000c101104 */
[----:B------:R-:W-:Y:S05]  /*04a0*/  EXIT ;  /* 0x000000000000794d */ /* 0x000fea0003800000 */
.L_x_22:
        /* <DEDUP_REMOVED lines=47> */
[----:B------:R-:W-:-:S13]  /*07a0*/  ISETP.GE.AND P0, PT, R8, R3, PT ;  /* 0x000000030800720c */ /* 0x000fda0003f06270 */
.L_x_26:
[----:B------:R-:W-:Y:S05]  /*07b0*/  BSYNC.RECONVERGENT B0 ;  /* 0x0000000000007941 */ /* 0x000fea0003800200 */
.L_x_25:
[----:B------:R-:W0:Y:S01]  /*07c0*/  LDCU.64 UR6, c[0x0][0x3a0] ;  /* 0x00007400ff0677ac */ /* 0x000e220008000a00 */
[----:B------:R-:W-:Y:S02]  /*07d0*/  SEL R5, RZ, 0x1, !P0 ;  /* 0x00000001ff057807 */ /* 0x000fe40004000000 */
[----:B0-----:R-:W-:-:S05]  /*07e0*/  IADD3 R2, P1, PT, R0, UR6, RZ ;  /* 0x0000000600027c10 */ /* 0x001fca000ff3e0ff */
[----:B------:R-:W-:-:S05]  /*07f0*/  IMAD.X R3, RZ, RZ, UR7, P1 ;  /* 0x00000007ff037e24 */ /* 0x000fca00088e06ff */
[----:B------:R-:W-:Y:S01]  /*0800*/  STG.E.U8 desc[UR4][R2.64], R5 ;  /* 0x0000000502007986 */ /* 0x000fe2000c101104 */
[----:B------:R-:W-:Y:S05]  /*0810*/  EXIT ;  /* 0x000000000000794d */ /* 0x000fea0003800000 */
.L_x_27:
        /* <DEDUP_REMOVED lines=14> */
.L_x_81:


//--------------------- .text._Z22filterBoundDIVIDES_NEQPiS_S_S_PhPb --------------------------
	.section	.text._Z22filterBoundDIVIDES_NEQPiS_S_S_PhPb,"ax",@progbits
	.align	128
        .global         _Z22filterBoundDIVIDES_NEQPiS_S_S_PhPb
        .type           _Z22filterBoundDIVIDES_NEQPiS_S_S_PhPb,@function
        .size           _Z22filterBoundDIVIDES_NEQPiS_S_S_PhPb,(.L_x_82 - _Z22filterBoundDIVIDES_NEQPiS_S_S_PhPb)
        .other          _Z22filterBoundDIVIDES_NEQPiS_S_S_PhPb,@"STO_CUDA_ENTRY STV_DEFAULT"
_Z22filterBoundDIVIDES_NEQPiS_S_S_PhPb:
.text._Z22filterBoundDIVIDES_NEQPiS_S_S_PhPb:
        /* <DEDUP_REMOVED lines=11> */
[----:B0-----:R-:W2:Y:S06]  /*00b0*/  LDG.E R5, desc[UR4][R4.64] ;  /* 0x0000000404057981 */ /* 0x001eac000c1e1900 */
[----:B------:R-:W0:Y:S02]  /*00c0*/  LDC.64 R6, c[0x0][0x380] ;  /* 0x0000e000ff067b82 */ /* 0x000e240000000a00 */
[----:B0-----:R0:W3:Y:S01]  /*00d0*/  LDG.E R7, desc[UR4][R6.64] ;  /* 0x0000000406077981 */ /* 0x0010e2000c1e1900 */
[----:B------:R-:W-:Y:S01]  /*00e0*/  BSSY.RECONVERGENT B0, `(.L_x_29) ;  /* 0x0000038000007945 */ /* 0x000fe20003800200 */
[----:B--2---:R-:W-:-:S02]  /*00f0*/  IABS R11, R5 ;  /* 0x00000005000b7213 */ /* 0x004fc40000000000 */
[----:B0-----:R-:W-:Y:S02]  /*0100*/  IABS R6, R5 ;  /* 0x0000000500067213 */ /* 0x001fe40000000000 */
[----:B------:R-:W0:Y:S03]  /*0110*/  I2F.RP R10, R11 ;  /* 0x0000000b000a7306 */ /* 0x000e260000209400 */
[----:B------:R-:W-:-:S05]  /*0120*/  IMAD.MOV R6, RZ, RZ, -R6 ;  /* 0x000000ffff067224 */ /* 0x000fca00078e0a06 */
        /* <DEDUP_REMOVED lines=8> */
[----:B------:R-:W-:-:S04]  /*01b0*/  IMAD.MOV.U32 R3, RZ, RZ, R12 ;  /* 0x000000ffff037224 */ /* 0x000fc800078e000c */
        /* <DEDUP_REMOVED lines=10> */
[----:B------:R-:W-:-:S03]  /*0260*/  PLOP3.LUT P0, PT, PT, PT, PT, 0x80, 0x8 ;  /* 0x000000000008781c */ /* 0x000fc60003f0f070 */
[----:B------:R-:W-:-:S04]  /*0270*/  IMAD.MOV.U32 R11, RZ, RZ, R4 ;  /* 0x000000ffff0b7224 */ /* 0x000fc800078e0004 */
[----:B------:R-:W-:Y:S01]  /*0280*/  @!P2 IMAD.MOV R11, RZ, RZ, -R11 ;  /* 0x000000ffff0ba224 */ /* 0x000fe200078e0a0b */
[----:B------:R-:W-:-:S04]  /*0290*/  @!P1 LOP3.LUT R11, RZ, R5, RZ, 0x33, !PT ;  /* 0x00000005ff0b9212 */ /* 0x000fc800078e33ff */
[----:B---3--:R-:W-:-:S13]  /*02a0*/  ISETP.NE.AND P1, PT, R11, R7, PT ;  /* 0x000000070b00720c */ /* 0x008fda0003f25270 */
[----:B------:R-:W-:Y:S05]  /*02b0*/  @P1 BRA `(.L_x_30) ;  /* 0x0000000000681947 */ /* 0x000fea0003800000 */
[----:B------:R-:W0:Y:S02]  /*02c0*/  LDC.64 R4, c[0x0][0x390] ;  /* 0x0000e400ff047b82 */ /* 0x000e240000000a00 */
[----:B0-----:R-:W2:Y:S02]  /*02d0*/  LDG.E R5, desc[UR4][R4.64] ;  /* 0x0000000404057981 */ /* 0x001ea4000c1e1900 */
[-C--:B--2---:R-:W-:Y:S02]  /*02e0*/  IABS R10, R5.reuse ;  /* 0x00000005000a7213 */ /* 0x084fe40000000000 */
[-C--:B------:R-:W-:Y:S02]  /*02f0*/  IABS R12, R5.reuse ;  /* 0x00000005000c7213 */ /* 0x080fe40000000000 */
[----:B------:R-:W0:Y:S01]  /*0300*/  I2F.RP R8, R10 ;  /* 0x0000000a00087306 */ /* 0x000e220000209400 */
[----:B------:R-:W-:-:S04]  /*0310*/  LOP3.LUT R2, R2, R5, RZ, 0x3c, !PT ;  /* 0x0000000502027212 */ /* 0x000fc800078e3cff */
[----:B------:R-:W-:-:S03]  /*0320*/  ISETP.GE.AND P2, PT, R2, RZ, PT ;  /* 0x000000ff0200720c */ /* 0x000fc60003f46270 */
[----:B0-----:R-:W0:Y:S02]  /*0330*/  MUFU.RCP R8, R8 ;  /* 0x0000000800087308 */ /* 0x001e240000001000 */
[----:B0-----:R-:W-:-:S06]  /*0340*/  IADD3 R6, PT, PT, R8, 0xffffffe, RZ ;  /* 0x0ffffffe08067810 */ /* 0x001fcc0007ffe0ff */
[----:B------:R0:W1:Y:S02]  /*0350*/  F2I.FTZ.U32.TRUNC.NTZ R7, R6 ;  /* 0x0000000600077305 */ /* 0x000064000021f000 */
[----:B0-----:R-:W-:Y:S02]  /*0360*/  IMAD.MOV.U32 R6, RZ, RZ, RZ ;  /* 0x000000ffff067224 */ /* 0x001fe400078e00ff */
[----:B-1----:R-:W-:-:S04]  /*0370*/  IMAD.MOV R9, RZ, RZ, -R7 ;  /* 0x000000ffff097224 */ /* 0x002fc800078e0a07 */
[----:B------:R-:W-:-:S04]  /*0380*/  IMAD R9, R9, R10, RZ ;  /* 0x0000000a09097224 */ /* 0x000fc800078e02ff */
        /* <DEDUP_REMOVED lines=9> */
[----:B------:R-:W-:-:S04]  /*0420*/  @P0 VIADD R4, R4, 0x1 ;  /* 0x0000000104040836 */ /* 0x000fc80000000000 */
[----:B------:R-:W-:Y:S01]  /*0430*/  @!P2 IMAD.MOV R4, RZ, RZ, -R4 ;  /* 0x000000ffff04a224 */ /* 0x000fe200078e0a04 */
[----:B------:R-:W-:-:S04]  /*0440*/  @!P1 LOP3.LUT R4, RZ, R5, RZ, 0x33, !PT ;  /* 0x00000005ff049212 */ /* 0x000fc800078e33ff */
[----:B------:R-:W-:-:S13]  /*0450*/  ISETP.NE.AND P0, PT, R4, R11, PT ;  /* 0x0000000b0400720c */ /* 0x000fda0003f05270 */
.L_x_30:
[----:B------:R-:W-:Y:S05]  /*0460*/  BSYNC.RECONVERGENT B0 ;  /* 0x0000000000007941 */ /* 0x000fea0003800200 */
.L_x_29:
[----:B------:R-:W0:Y:S01]  /*0470*/  LDCU.64 UR6, c[0x0][0x3a0] ;  /* 0x00007400ff0677ac */ /* 0x000e220008000a00 */
[----:B------:R-:W-:Y:S02]  /*0480*/  SEL R5, RZ, 0x1, !P0 ;  /* 0x00000001ff057807 */ /* 0x000fe40004000000 */
[----:B0-----:R-:W-:-:S04]  /*0490*/  IADD3 R2, P1, PT, R0, UR6, RZ ;  /* 0x0000000600027c10 */ /* 0x001fc8000ff3e0ff */
[----:B------:R-:W-:-:S05]  /*04a0*/  IADD3.X R3, PT, PT, RZ, UR7, RZ, P1, !PT ;  /* 0x00000007ff037c10 */ /* 0x000fca0008ffe4ff */
[----:B------:R-:W-:Y:S01]  /*04b0*/  STG.E.U8 desc[UR4][R2.64], R5 ;  /* 0x0000000502007986 */ /* 0x000fe2000c101104 */
[----:B------:R-:W-:Y:S05]  /*04c0*/  EXIT ;  /* 0x000000000000794d */ /* 0x000fea0003800000 */
.L_x_28:
[----:B------:R-:W0:Y:S02]  /*04d0*/  LDC.64 R4, c[0x0][0x388] ;  /* 0x0000e200ff047b82 */ /* 0x000e240000000a00 */
[----:B0-----:R0:W2:Y:S06]  /*04e0*/  LDG.E R5, desc[UR4][R4.64] ;  /* 0x0000000404057981 */ /* 0x0010ac000c1e1900 */
[----:B------:R-:W1:Y:S02]  /*04f0*/  LDC.64 R6, c[0x0][0x380] ;  /* 0x0000e000ff067b82 */ /* 0x000e640000000a00 */
[----:B-1----:R1:W3:Y:S01]  /*0500*/  LDG.E R11, desc[UR4][R6.64] ;  /* 0x00000004060b7981 */ /* 0x0022e2000c1e1900 */
[-C--:B------:R-:W-:Y:S01]  /*0510*/  IABS R3, R2.reuse ;  /* 0x0000000200037213 */ /* 0x080fe20000000000 */
[----:B------:R-:W-:Y:S01]  /*0520*/  BSSY.RECONVERGENT B0, `(.L_x_31) ;  /* 0x000002b000007945 */ /* 0x000fe20003800200 */
[----:B0-----:R-:W-:-:S02]  /*0530*/  IABS R4, R2 ;  /* 0x0000000200047213 */ /* 0x001fc40000000000 */
[----:B------:R-:W0:Y:S01]  /*0540*/  I2F.RP R10, R3 ;  /* 0x00000003000a7306 */ /* 0x000e220000209400 */
[----:B-1----:R-:W-:-:S07]  /*0550*/  LOP3.LUT R7, RZ, R2, RZ, 0x33, !PT ;  /* 0x00000002ff077212 */ /* 0x002fce00078e33ff */
[----:B0-----:R-:W0:Y:S02]  /*0560*/  MUFU.RCP R10, R10 ;  /* 0x0000000a000a7308 */ /* 0x001e240000001000 */
[----:B0-----:R-:W-:-:S06]  /*0570*/  VIADD R8, R10, 0xffffffe ;  /* 0x0ffffffe0a087836 */ /* 0x001fcc0000000000 */
[----:B------:R0:W1:Y:S02]  /*0580*/  F2I.FTZ.U32.TRUNC.NTZ R9, R8 ;  /* 0x0000000800097305 */ /* 0x000064000021f000 */
[----:B0-----:R-:W-:Y:S02]  /*0590*/  IMAD.MOV.U32 R8, RZ, RZ, RZ ;  /* 0x000000ffff087224 */ /* 0x001fe400078e00ff */
[----:B-1----:R-:W-:-:S04]  /*05a0*/  IMAD.MOV R12, RZ, RZ, -R9 ;  /* 0x000000ffff0c7224 */ /* 0x002fc800078e0a09 */
[----:B------:R-:W-:-:S04]  /*05b0*/  IMAD R13, R12, R3, RZ ;  /* 0x000000030c0d7224 */ /* 0x000fc800078e02ff */
[----:B------:R-:W-:-:S04]  /*05c0*/  IMAD.HI.U32 R9, R9, R13, R8 ;  /* 0x0000000d09097227 */ /* 0x000fc800078e0008 */
[----:B------:R-:W-:Y:S01]  /*05d0*/  IMAD.MOV R13, RZ, RZ, -R4 ;  /* 0x000000ffff0d7224 */ /* 0x000fe200078e0a04 */
        /* <DEDUP_REMOVED lines=10> */
[----:B------:R-:W-:Y:S01]  /*0680*/  @P0 VIADD R4, R4, 0x1 ;  /* 0x0000000104040836 */ /* 0x000fe20000000000 */
[----:B------:R-:W-:-:S04]  /*0690*/  PLOP3.LUT P0, PT, PT, PT, PT, 0x80, 0x8 ;  /* 0x000000000008781c */ /* 0x000fc80003f0f070 */
[----:B------:R-:W-:-:S04]  /*06a0*/  @!P2 IADD3 R4, PT, PT, -R4, RZ, RZ ;  /* 0x000000ff0404a210 */ /* 0x000fc80007ffe1ff */
[----:B------:R-:W-:-:S04]  /*06b0*/  SEL R8, R7, R4, !P1 ;  /* 0x0000000407087207 */ /* 0x000fc80004800000 */
[----:B---3--:R-:W-:-:S13]  /*06c0*/  ISETP.NE.AND P2, PT, R8, R11, PT ;  /* 0x0000000b0800720c */ /* 0x008fda0003f45270 */
        /* <DEDUP_REMOVED lines=15> */
[----:B------:R-:W-:-:S13]  /*07c0*/  ISETP.NE.AND P0, PT, R7, R8, PT ;  /* 0x000000080700720c */ /* 0x000fda0003f05270 */
.L_x_32:
[----:B------:R-:W-:Y:S05]  /*07d0*/  BSYNC.RECONVERGENT B0 ;  /* 0x0000000000007941 */ /* 0x000fea0003800200 */
.L_x_31:
[----:B------:R-:W0:Y:S01]  /*07e0*/  LDCU.64 UR6, c[0x0][0x3a0] ;  /* 0x00007400ff0677ac */ /* 0x000e220008000a00 */
[----:B------:R-:W-:Y:S02]  /*07f0*/  SEL R5, RZ, 0x1, !P0 ;  /* 0x00000001ff057807 */ /* 0x000fe40004000000 */
[----:B0-----:R-:W-:-:S05]  /*0800*/  IADD3 R2, P1, PT, R0, UR6, RZ ;  /* 0x0000000600027c10 */ /* 0x001fca000ff3e0ff */
[----:B------:R-:W-:-:S05]  /*0810*/  IMAD.X R3, RZ, RZ, UR7, P1 ;  /* 0x00000007ff037e24 */ /* 0x000fca00088e06ff */
[----:B------:R-:W-:Y:S01]  /*0820*/  STG.E.U8 desc[UR4][R2.64], R5 ;  /* 0x0000000502007986 */ /* 0x000fe2000c101104 */
[----:B------:R-:W-:Y:S05]  /*0830*/  EXIT ;  /* 0x000000000000794d */ /* 0x000fea0003800000 */
.L_x_33:
        /* <DEDUP_REMOVED lines=12> */
.L_x_82:


//--------------------- .text._Z21filterBoundDIVIDES_EQPiS_S_S_PhPb --------------------------
	.section	.text._Z21filterBoundDIVIDES_EQPiS_S_S_PhPb,"ax",@progbits
	.align	128
        .global         _Z21filterBoundDIVIDES_EQPiS_S_S_PhPb
        .type           _Z21filterBoundDIVIDES_EQPiS_S_S_PhPb,@function
        .size           _Z21filterBoundDIVIDES_EQPiS_S_S_PhPb,(.L_x_83 - _Z21filterBoundDIVIDES_EQPiS_S_S_PhPb)
        .other          _Z21filterBoundDIVIDES_EQPiS_S_S_PhPb,@"STO_CUDA_ENTRY STV_DEFAULT"
_Z21filterBoundDIVIDES_EQPiS_S_S_PhPb:
.text._Z21filterBoundDIVIDES_EQPiS_S_S_PhPb:
        /* <DEDUP_REMOVED lines=40> */
[----:B---3--:R-:W-:-:S13]  /*0280*/  ISETP.NE.AND P1, PT, R9, R3, PT ;  /* 0x000000030900720c */ /* 0x008fda0003f25270 */
        /* <DEDUP_REMOVED lines=26> */
[----:B------:R-:W-:-:S13]  /*0430*/  ISETP.EQ.AND P0, PT, R9, R3, PT ;  /* 0x000000030900720c */ /* 0x000fda0003f02270 */
.L_x_36:
[----:B------:R-:W-:Y:S05]  /*0440*/  BSYNC.RECONVERGENT B0 ;  /* 0x0000000000007941 */ /* 0x000fea0003800200 */
.L_x_35:
[----:B------:R-:W0:Y:S01]  /*0450*/  LDCU.64 UR6, c[0x0][0x3a0] ;  /* 0x00007400ff0677ac */ /* 0x000e220008000a00 */
[----:B------:R-:W-:Y:S02]  /*0460*/  SEL R5, RZ, 0x1, !P0 ;  /* 0x00000001ff057807 */ /* 0x000fe40004000000 */
[----:B0-----:R-:W-:-:S05]  /*0470*/  IADD3 R2, P1, PT, R0, UR6, RZ ;  /* 0x0000000600027c10 */ /* 0x001fca000ff3e0ff */
[----:B------:R-:W-:-:S05]  /*0480*/  IMAD.X R3, RZ, RZ, UR7, P1 ;  /* 0x00000007ff037e24 */ /* 0x000fca00088e06ff */
[----:B------:R-:W-:Y:S01]  /*0490*/  STG.E.U8 desc[UR4][R2.64], R5 ;  /* 0x0000000502007986 */ /* 0x000fe2000c101104 */
[----:B------:R-:W-:Y:S05]  /*04a0*/  EXIT ;  /* 0x000000000000794d */ /* 0x000fea0003800000 */
.L_x_34:
        /* <DEDUP_REMOVED lines=31> */
[----:B---3--:R-:W-:-:S13]  /*06a0*/  ISETP.NE.AND P2, PT, R6, R3, PT ;  /* 0x000000030600720c */ /* 0x008fda0003f45270 */
        /* <DEDUP_REMOVED lines=15> */
[----:B------:R-:W-:-:S13]  /*07a0*/  ISETP.EQ.AND P0, PT, R8, R3, PT ;  /* 0x000000030800720c */ /* 0x000fda0003f02270 */
.L_x_38:
[----:B------:R-:W-:Y:S05]  /*07b0*/  BSYNC.RECONVERGENT B0 ;  /* 0x0000000000007941 */ /* 0x000fea0003800200 */
.L_x_37:
[----:B------:R-:W0:Y:S01]  /*07c0*/  LDCU.64 UR6, c[0x0][0x3a0] ;  /* 0x00007400ff0677ac */ /* 0x000e220008000a00 */
[----:B------:R-:W-:Y:S02]  /*07d0*/  SEL R5, RZ, 0x1, !P0 ;  /* 0x00000001ff057807 */ /* 0x000fe40004000000 */
[----:B0-----:R-:W-:-:S05]  /*07e0*/  IADD3 R2, P1, PT, R0, UR6, RZ ;  /* 0x0000000600027c10 */ /* 0x001fca000ff3e0ff */
[----:B------:R-:W-:-:S05]  /*07f0*/  IMAD.X R3, RZ, RZ, UR7, P1 ;  /* 0x00000007ff037e24 */ /* 0x000fca00088e06ff */
[----:B------:R-:W-:Y:S01]  /*0800*/  STG.E.U8 desc[UR4][R2.64], R5 ;  /* 0x0000000502007986 */ /* 0x000fe2000c101104 */
[----:B------:R-:W-:Y:S05]  /*0810*/  EXIT ;  /* 0x000000000000794d */ /* 0x000fea0003800000 */
.L_x_39:
        /* <DEDUP_REMOVED lines=14> */
.L_x_83:


//--------------------- .text._Z24filterBoundMULTIPLIES_LTPiS_S_S_PhPb --------------------------
	.section	.text._Z24filterBoundMULTIPLIES_LTPiS_S_S_PhPb,"ax",@progbits
	.align	128
        .global         _Z24filterBoundMULTIPLIES_LTPiS_S_S_PhPb
        .type           _Z24filterBoundMULTIPLIES_LTPiS_S_S_PhPb,@function
        .size           _Z24filterBoundMULTIPLIES_LTPiS_S_S_PhPb,(.L_x_84 - _Z24filterBoundMULTIPLIES_LTPiS_S_S_PhPb)
        .other          _Z24filterBoundMULTIPLIES_LTPiS_S_S_PhPb,@"STO_CUDA_ENTRY STV_DEFAULT"
_Z24filterBoundMULTIPLIES_LTPiS_S_S_PhPb:
.text._Z24filterBoundMULTIPLIES_LTPiS_S_S_PhPb:
        /* <DEDUP_REMOVED lines=10> */
[----:B------:R-:W0:Y:S01]  /*00a0*/  LDC.64 R2, c[0x0][0x388] ;  /* 0x0000e200ff027b82 */ /* 0x000e220000000a00 */
[----:B------:R-:W1:Y:S07]  /*00b0*/  LDCU.64 UR6, c[0x0][0x3a0] ;  /* 0x00007400ff0677ac */ /* 0x000e6e0008000a00 */
[----:B------:R-:W2:Y:S01]  /*00c0*/  LDC.64 R4, c[0x0][0x380] ;  /* 0x0000e000ff047b82 */ /* 0x000ea20000000a00 */
[----:B0-----:R-:W3:Y:S04]  /*00d0*/  LDG.E R3, desc[UR4][R2.64] ;  /* 0x0000000402037981 */ /* 0x001ee8000c1e1900 */
[----:B--2---:R-:W2:Y:S01]  /*00e0*/  LDG.E R5, desc[UR4][R4.64] ;  /* 0x0000000404057981 */ /* 0x004ea2000c1e1900 */
[----:B---3--:R-:W-:-:S05]  /*00f0*/  IMAD R6, R0, R3, RZ ;  /* 0x0000000300067224 */ /* 0x008fca00078e02ff */
[----:B--2---:R-:W-:-:S13]  /*0100*/  ISETP.GE.AND P0, PT, R6, R5, PT ;  /* 0x000000050600720c */ /* 0x004fda0003f06270 */
[----:B------:R-:W0:Y:S02]  /*0110*/  @P0 LDC.64 R6, c[0x0][0x390] ;  /* 0x0000e400ff060b82 */ /* 0x000e240000000a00 */
[----:B0-----:R-:W2:Y:S01]  /*0120*/  @P0 LDG.E R7, desc[UR4][R6.64] ;  /* 0x0000000406070981 */ /* 0x001ea2000c1e1900 */
[----:B-1----:R-:W-:-:S05]  /*0130*/  IADD3 R8, P1, PT, R9, UR6, RZ ;  /* 0x0000000609087c10 */ /* 0x002fca000ff3e0ff */
[----:B------:R-:W-:Y:S02]  /*0140*/  IMAD.X R9, RZ, RZ, UR7, P1 ;  /* 0x00000007ff097e24 */ /* 0x000fe400088e06ff */
[----:B--2---:R-:W-:-:S05]  /*0150*/  @P0 IMAD R0, R0, R7, RZ ;  /* 0x0000000700000224 */ /* 0x004fca00078e02ff */
[----:B------:R-:W-:-:S04]  /*0160*/  ISETP.LT.OR P0, PT, R0, R5, !P0 ;  /* 0x000000050000720c */ /* 0x000fc80004701670 */
[----:B------:R-:W-:-:S05]  /*0170*/  SEL R3, RZ, 0x1, !P0 ;  /* 0x00000001ff037807 */ /* 0x000fca0004000000 */
[----:B------:R-:W-:Y:S01]  /*0180*/  STG.E.U8 desc[UR4][R8.64], R3 ;  /* 0x0000000308007986 */ /* 0x000fe2000c101104 */
[----:B------:R-:W-:Y:S05]  /*0190*/  EXIT ;  /* 0x000000000000794d */ /* 0x000fea0003800000 */
.L_x_40:
        /* <DEDUP_REMOVED lines=16> */
.L_x_41:
        /* <DEDUP_REMOVED lines=14> */
.L_x_84:


//--------------------- .text._Z25filterBoundMULTIPLIES_LEQPiS_S_S_PhPb --------------------------
	.section	.text._Z25filterBoundMULTIPLIES_LEQPiS_S_S_PhPb,"ax",@progbits
	.align	128
        .global         _Z25filterBoundMULTIPLIES_LEQPiS_S_S_PhPb
        .type           _Z25filterBoundMULTIPLIES_LEQPiS_S_S_PhPb,@function
        .size           _Z25filterBoundMULTIPLIES_LEQPiS_S_S_PhPb,(.L_x_85 - _Z25filterBoundMULTIPLIES_LEQPiS_S_S_PhPb)
        .other          _Z25filterBoundMULTIPLIES_LEQPiS_S_S_PhPb,@"STO_CUDA_ENTRY STV_DEFAULT"
_Z25filterBoundMULTIPLIES_LEQPiS_S_S_PhPb:
.text._Z25filterBoundMULTIPLIES_LEQPiS_S_S_PhPb:
        /* <DEDUP_REMOVED lines=16> */
[----:B--2---:R-:W-:-:S13]  /*0100*/  ISETP.GT.AND P0, PT, R6, R5, PT ;  /* 0x000000050600720c */ /* 0x004fda0003f04270 */
[----:B------:R-:W0:Y:S02]  /*0110*/  @P0 LDC.64 R6, c[0x0][0x390] ;  /* 0x0000e400ff060b82 */ /* 0x000e240000000a00 */
[----:B0-----:R-:W2:Y:S01]  /*0120*/  @P0 LDG.E R7, desc[UR4][R6.64] ;  /* 0x0000000406070981 */ /* 0x001ea2000c1e1900 */
[----:B-1----:R-:W-:-:S05]  /*0130*/  IADD3 R8, P1, PT, R9, UR6, RZ ;  /* 0x0000000609087c10 */ /* 0x002fca000ff3e0ff */
[----:B------:R-:W-:Y:S02]  /*0140*/  IMAD.X R9, RZ, RZ, UR7, P1 ;  /* 0x00000007ff097e24 */ /* 0x000fe400088e06ff */
[----:B--2---:R-:W-:-:S05]  /*0150*/  @P0 IMAD R0, R0, R7, RZ ;  /* 0x0000000700000224 */ /* 0x004fca00078e02ff */
[----:B------:R-:W-:-:S04]  /*0160*/  ISETP.LE.OR P0, PT, R0, R5, !P0 ;  /* 0x000000050000720c */ /* 0x000fc80004703670 */
[----:B------:R-:W-:-:S05]  /*0170*/  SEL R3, RZ, 0x1, !P0 ;  /* 0x00000001ff037807 */ /* 0x000fca0004000000 */
[----:B------:R-:W-:Y:S01]  /*0180*/  STG.E.U8 desc[UR4][R8.64], R3 ;  /* 0x0000000308007986 */ /* 0x000fe2000c101104 */
[----:B------:R-:W-:Y:S05]  /*0190*/  EXIT ;  /* 0x000000000000794d */ /* 0x000fea0003800000 */
.L_x_42:
        /* <DEDUP_REMOVED lines=16> */
.L_x_43:
        /* <DEDUP_REMOVED lines=14> */
.L_x_85:


//--------------------- .text._Z24filterBoundMULTIPLIES_GTPiS_S_S_PhPb --------------------------
	.section	.text._Z24filterBoundMULTIPLIES_GTPiS_S_S_PhPb,"ax",@progbits
	.align	128
        .global         _Z24filterBoundMULTIPLIES_GTPiS_S_S_PhPb
        .type           _Z24filterBoundMULTIPLIES_GTPiS_S_S_PhPb,@function
        .size           _Z24filterBoundMULTIPLIES_GTPiS_S_S_PhPb,(.L_x_86 - _Z24filterBoundMULTIPLIES_GTPiS_S_S_PhPb)
        .other          _Z24filterBoundMULTIPLIES_GTPiS_S_S_PhPb,@"STO_CUDA_ENTRY STV_DEFAULT"
_Z24filterBoundMULTIPLIES_GTPiS_S_S_PhPb:
.text._Z24filterBoundMULTIPLIES_GTPiS_S_S_PhPb:
        /* <DEDUP_REMOVED lines=17> */
[----:B------:R-:W0:Y:S02]  /*0110*/  @!P0 LDC.64 R6, c[0x0][0x390] ;  /* 0x0000e400ff068b82 */ /* 0x000e240000000a00 */
[----:B0-----:R-:W2:Y:S01]  /*0120*/  @!P0 LDG.E R7, desc[UR4][R6.64] ;  /* 0x0000000406078981 */ /* 0x001ea2000c1e1900 */
[----:B-1----:R-:W-:-:S05]  /*0130*/  IADD3 R8, P1, PT, R9, UR6, RZ ;  /* 0x0000000609087c10 */ /* 0x002fca000ff3e0ff */
[----:B------:R-:W-:Y:S02]  /*0140*/  IMAD.X R9, RZ, RZ, UR7, P1 ;  /* 0x00000007ff097e24 */ /* 0x000fe400088e06ff */
[----:B--2---:R-:W-:-:S05]  /*0150*/  @!P0 IMAD R0, R0, R7, RZ ;  /* 0x0000000700008224 */ /* 0x004fca00078e02ff */
[----:B------:R-:W-:-:S04]  /*0160*/  ISETP.GT.OR P0, PT, R0, R5, P0 ;  /* 0x000000050000720c */ /* 0x000fc80000704670 */
[----:B------:R-:W-:-:S05]  /*0170*/  SEL R3, RZ, 0x1, !P0 ;  /* 0x00000001ff037807 */ /* 0x000fca0004000000 */
[----:B------:R-:W-:Y:S01]  /*0180*/  STG.E.U8 desc[UR4][R8.64], R3 ;  /* 0x0000000308007986 */ /* 0x000fe2000c101104 */
[----:B------:R-:W-:Y:S05]  /*0190*/  EXIT ;  /* 0x000000000000794d */ /* 0x000fea0003800000 */
.L_x_44:
        /* <DEDUP_REMOVED lines=16> */
.L_x_45:
        /* <DEDUP_REMOVED lines=14> */
.L_x_86:


//--------------------- .text._Z25filterBoundMULTIPLIES_GEQPiS_S_S_PhPb --------------------------
	.section	.text._Z25filterBoundMULTIPLIES_GEQPiS_S_S_PhPb,"ax",@progbits
	.align	128
        .global         _Z25filterBoundMULTIPLIES_GEQPiS_S_S_PhPb
        .type           _Z25filterBoundMULTIPLIES_GEQPiS_S_S_PhPb,@function
        .size           _Z25filterBoundMULTIPLIES_GEQPiS_S_S_PhPb,(.L_x_87 - _Z25filterBoundMULTIPLIES_GEQPiS_S_S_PhPb)
        .other          _Z25filterBoundMULTIPLIES_GEQPiS_S_S_PhPb,@"STO_CUDA_ENTRY STV_DEFAULT"
_Z25filterBoundMULTIPLIES_GEQPiS_S_S_PhPb:
.text._Z25filterBoundMULTIPLIES_GEQPiS_S_S_PhPb:
        /* <DEDUP_REMOVED lines=17> */
[----:B------:R-:W0:Y:S02]  /*0110*/  @!P0 LDC.64 R6, c[0x0][0x390] ;  /* 0x0000e400ff068b82 */ /* 0x000e240000000a00 */
[----:B0-----:R-:W2:Y:S01]  /*0120*/  @!P0 LDG.E R7, desc[UR4][R6.64] ;  /* 0x0000000406078981 */ /* 0x001ea2000c1e1900 */
[----:B-1----:R-:W-:-:S05]  /*0130*/  IADD3 R8, P1, PT, R9, UR6, RZ ;  /* 0x0000000609087c10 */ /* 0x002fca000ff3e0ff */
[----:B------:R-:W-:Y:S02]  /*0140*/  IMAD.X R9, RZ, RZ, UR7, P1 ;  /* 0x00000007ff097e24 */ /* 0x000fe400088e06ff */
[----:B--2---:R-:W-:-:S05]  /*0150*/  @!P0 IMAD R0, R0, R7, RZ ;  /* 0x0000000700008224 */ /* 0x004fca00078e02ff */
[----:B------:R-:W-:-:S04]  /*0160*/  ISETP.GE.OR P0, PT, R0, R5, P0 ;  /* 0x000000050000720c */ /* 0x000fc80000706670 */
[----:B------:R-:W-:-:S05]  /*0170*/  SEL R3, RZ, 0x1, !P0 ;  /* 0x00000001ff037807 */ /* 0x000fca0004000000 */
[----:B------:R-:W-:Y:S01]  /*0180*/  STG.E.U8 desc[UR4][R8.64], R3 ;  /* 0x0000000308007986 */ /* 0x000fe2000c101104 */
[----:B------:R-:W-:Y:S05]  /*0190*/  EXIT ;  /* 0x000000000000794d */ /* 0x000fea0003800000 */
.L_x_46:
        /* <DEDUP_REMOVED lines=16> */
.L_x_47:
        /* <DEDUP_REMOVED lines=14> */
.L_x_87:


//--------------------- .text._Z25filterBoundMULTIPLIES_NEQPiS_S_S_PhPb --------------------------
	.section	.text._Z25filterBoundMULTIPLIES_NEQPiS_S_S_PhPb,"ax",@progbits
	.align	128
        .global         _Z25filterBoundMULTIPLIES_NEQPiS_S_S_PhPb
        .type           _Z25filterBoundMULTIPLIES_NEQPiS_S_S_PhPb,@function
        .size           _Z25filterBoundMULTIPLIES_NEQPiS_S_S_PhPb,(.L_x_88 - _Z25filterBoundMULTIPLIES_NEQPiS_S_S_PhPb)
        .other          _Z25filterBoundMULTIPLIES_NEQPiS_S_S_PhPb,@"STO_CUDA_ENTRY STV_DEFAULT"
_Z25filterBoundMULTIPLIES_NEQPiS_S_S_PhPb:
.text._Z25filterBoundMULTIPLIES_NEQPiS_S_S_PhPb:
        /* <DEDUP_REMOVED lines=16> */
[----:B--2---:R-:W-:-:S13]  /*0100*/  ISETP.NE.AND P0, PT, R9, R4, PT ;  /* 0x000000040900720c */ /* 0x004fda0003f05270 */
[----:B------:R-:W0:Y:S02]  /*0110*/  @!P0 LDC.64 R6, c[0x0][0x390] ;  /* 0x0000e400ff068b82 */ /* 0x000e240000000a00 */
[----:B0-----:R-:W2:Y:S01]  /*0120*/  @!P0 LDG.E R7, desc[UR4][R6.64] ;  /* 0x0000000406078981 */ /* 0x001ea2000c1e1900 */
[----:B-1----:R-:W-:Y:S01]  /*0130*/  IADD3 R8, P1, PT, R11, UR6, RZ ;  /* 0x000000060b087c10 */ /* 0x002fe2000ff3e0ff */
[----:B--2---:R-:W-:-:S05]  /*0140*/  @!P0 IMAD R0, R0, R7, RZ ;  /* 0x0000000700008224 */ /* 0x004fca00078e02ff */
[----:B------:R-:W-:Y:S01]  /*0150*/  ISETP.NE.OR P0, PT, R0, R9, P0 ;  /* 0x000000090000720c */ /* 0x000fe20000705670 */
[----:B------:R-:W-:-:S03]  /*0160*/  IMAD.X R9, RZ, RZ, UR7, P1 ;  /* 0x00000007ff097e24 */ /* 0x000fc600088e06ff */
[----:B------:R-:W-:-:S05]  /*0170*/  SEL R3, RZ, 0x1, !P0 ;  /* 0x00000001ff037807 */ /* 0x000fca0004000000 */
[----:B------:R-:W-:Y:S01]  /*0180*/  STG.E.U8 desc[UR4][R8.64], R3 ;  /* 0x0000000308007986 */ /* 0x000fe2000c101104 */
[----:B------:R-:W-:Y:S05]  /*0190*/  EXIT ;  /* 0x000000000000794d */ /* 0x000fea0003800000 */
.L_x_48:
        /* <DEDUP_REMOVED lines=16> */
.L_x_49:
        /* <DEDUP_REMOVED lines=14> */
.L_x_88:


//--------------------- .text._Z24filterBoundMULTIPLIES_EQPiS_S_S_PhPb --------------------------
	.section	.text._Z24filterBoundMULTIPLIES_EQPiS_S_S_PhPb,"ax",@progbits
	.align	128
        .global         _Z24filterBoundMULTIPLIES_EQPiS_S_S_PhPb
        .type           _Z24filterBoundMULTIPLIES_EQPiS_S_S_PhPb,@function
        .size           _Z24filterBoundMULTIPLIES_EQPiS_S_S_PhPb,(.L_x_89 - _Z24filterBoundMULTIPLIES_EQPiS_S_S_PhPb)
        .other          _Z24filterBoundMULTIPLIES_EQPiS_S_S_PhPb,@"STO_CUDA_ENTRY STV_DEFAULT"
_Z24filterBoundMULTIPLIES_EQPiS_S_S_PhPb:
.text._Z24filterBoundMULTIPLIES_EQPiS_S_S_PhPb:
        /* <DEDUP_REMOVED lines=17> */
[----:B------:R-:W0:Y:S02]  /*0110*/  @P0 LDC.64 R6, c[0x0][0x390] ;  /* 0x0000e400ff060b82 */ /* 0x000e240000000a00 */
[----:B0-----:R-:W2:Y:S01]  /*0120*/  @P0 LDG.E R7, desc[UR4][R6.64] ;  /* 0x0000000406070981 */ /* 0x001ea2000c1e1900 */
[----:B-1----:R-:W-:-:S05]  /*0130*/  IADD3 R8, P1, PT, R9, UR6, RZ ;  /* 0x0000000609087c10 */ /* 0x002fca000ff3e0ff */
[----:B------:R-:W-:Y:S02]  /*0140*/  IMAD.X R9, RZ, RZ, UR7, P1 ;  /* 0x00000007ff097e24 */ /* 0x000fe400088e06ff */
[----:B--2---:R-:W-:-:S05]  /*0150*/  @P0 IMAD R0, R0, R7, RZ ;  /* 0x0000000700000224 */ /* 0x004fca00078e02ff */
[----:B------:R-:W-:-:S04]  /*0160*/  ISETP.EQ.OR P0, PT, R0, R5, !P0 ;  /* 0x000000050000720c */ /* 0x000fc80004702670 */
[----:B------:R-:W-:-:S05]  /*0170*/  SEL R3, RZ, 0x1, !P0 ;  /* 0x00000001ff037807 */ /* 0x000fca0004000000 */
[----:B------:R-:W-:Y:S01]  /*0180*/  STG.E.U8 desc[UR4][R8.64], R3 ;  /* 0x0000000308007986 */ /* 0x000fe2000c101104 */
[----:B------:R-:W-:Y:S05]  /*0190*/  EXIT ;  /* 0x000000000000794d */ /* 0x000fea0003800000 */
.L_x_50:
        /* <DEDUP_REMOVED lines=16> */
.L_x_51:
        /* <DEDUP_REMOVED lines=14> */
.L_x_89:


//--------------------- .text._Z19filterBoundMINUS_LTPiS_S_S_PhPb --------------------------
	.section	.text._Z19filterBoundMINUS_LTPiS_S_S_PhPb,"ax",@progbits
	.align	128
        .global         _Z19filterBoundMINUS_LTPiS_S_S_PhPb
        .type           _Z19filterBoundMINUS_LTPiS_S_S_PhPb,@function
        .size           _Z19filterBoundMINUS_LTPiS_S_S_PhPb,(.L_x_90 - _Z19filterBoundMINUS_LTPiS_S_S_PhPb)
        .other          _Z19filterBoundMINUS_LTPiS_S_S_PhPb,@"STO_CUDA_ENTRY STV_DEFAULT"
_Z19filterBoundMINUS_LTPiS_S_S_PhPb:
.text._Z19filterBoundMINUS_LTPiS_S_S_PhPb:
        /* <DEDUP_REMOVED lines=15> */
[----:B---3--:R-:W-:-:S05]  /*00f0*/  IMAD.IADD R6, R0, 0x1, -R3 ;  /* 0x0000000100067824 */ /* 0x008fca00078e0a03 */
[----:B--2---:R-:W-:-:S13]  /*0100*/  ISETP.GE.AND P0, PT, R6, R5, PT ;  /* 0x000000050600720c */ /* 0x004fda0003f06270 */
[----:B------:R-:W0:Y:S02]  /*0110*/  @P0 LDC.64 R6, c[0x0][0x390] ;  /* 0x0000e400ff060b82 */ /* 0x000e240000000a00 */
[----:B0-----:R-:W2:Y:S01]  /*0120*/  @P0 LDG.E R7, desc[UR4][R6.64] ;  /* 0x0000000406070981 */ /* 0x001ea2000c1e1900 */
[----:B-1----:R-:W-:-:S05]  /*0130*/  IADD3 R8, P1, PT, R9, UR6, RZ ;  /* 0x0000000609087c10 */ /* 0x002fca000ff3e0ff */
[----:B------:R-:W-:Y:S02]  /*0140*/  IMAD.X R9, RZ, RZ, UR7, P1 ;  /* 0x00000007ff097e24 */ /* 0x000fe400088e06ff */
[----:B--2---:R-:W-:-:S05]  /*0150*/  @P0 IMAD.IADD R0, R0, 0x1, -R7 ;  /* 0x0000000100000824 */ /* 0x004fca00078e0a07 */
[----:B------:R-:W-:-:S04]  /*0160*/  ISETP.LT.OR P0, PT, R0, R5, !P0 ;  /* 0x000000050000720c */ /* 0x000fc80004701670 */
[----:B------:R-:W-:-:S05]  /*0170*/  SEL R3, RZ, 0x1, !P0 ;  /* 0x00000001ff037807 */ /* 0x000fca0004000000 */
[----:B------:R-:W-:Y:S01]  /*0180*/  STG.E.U8 desc[UR4][R8.64], R3 ;  /* 0x0000000308007986 */ /* 0x000fe2000c101104 */
[----:B------:R-:W-:Y:S05]  /*0190*/  EXIT ;  /* 0x000000000000794d */ /* 0x000fea0003800000 */
.L_x_52:
        /* <DEDUP_REMOVED lines=16> */
.L_x_53:
        /* <DEDUP_REMOVED lines=14> */
.L_x_90:


//--------------------- .text._Z20filterBoundMINUS_LEQPiS_S_S_PhPb --------------------------
	.section	.text._Z20filterBoundMINUS_LEQPiS_S_S_PhPb,"ax",@progbits
	.align	128
        .global         _Z20filterBoundMINUS_LEQPiS_S_S_PhPb
        .type           _Z20filterBoundMINUS_LEQPiS_S_S_PhPb,@function
        .size           _Z20filterBoundMINUS_LEQPiS_S_S_PhPb,(.L_x_91 - _Z20filterBoundMINUS_LEQPiS_S_S_PhPb)
        .other          _Z20filterBoundMINUS_LEQPiS_S_S_PhPb,@"STO_CUDA_ENTRY STV_DEFAULT"
_Z20filterBoundMINUS_LEQPiS_S_S_PhPb:
.text._Z20filterBoundMINUS_LEQPiS_S_S_PhPb:
        /* <DEDUP_REMOVED lines=16> */
[----:B--2---:R-:W-:-:S13]  /*0100*/  ISETP.GT.AND P0, PT, R6, R5, PT ;  /* 0x000000050600720c */ /* 0x004fda0003f04270 */
[----:B------:R-:W0:Y:S02]  /*0110*/  @P0 LDC.64 R6, c[0x0][0x390] ;  /* 0x0000e400ff060b82 */ /* 0x000e240000000a00 */
[----:B0-----:R-:W2:Y:S01]  /*0120*/  @P0 LDG.E R7, desc[UR4][R6.64] ;  /* 0x0000000406070981 */ /* 0x001ea2000c1e1900 */
[----:B-1----:R-:W-:-:S05]  /*0130*/  IADD3 R8, P1, PT, R9, UR6, RZ ;  /* 0x0000000609087c10 */ /* 0x002fca000ff3e0ff */
[----:B------:R-:W-:Y:S02]  /*0140*/  IMAD.X R9, RZ, RZ, UR7, P1 ;  /* 0x00000007ff097e24 */ /* 0x000fe400088e06ff */
[----:B--2---:R-:W-:-:S05]  /*0150*/  @P0 IMAD.IADD R0, R0, 0x1, -R7 ;  /* 0x0000000100000824 */ /* 0x004fca00078e0a07 */
[----:B------:R-:W-:-:S04]  /*0160*/  ISETP.LE.OR P0, PT, R0, R5, !P0 ;  /* 0x000000050000720c */ /* 0x000fc80004703670 */
[----:B------:R-:W-:-:S05]  /*0170*/  SEL R3, RZ, 0x1, !P0 ;  /* 0x00000001ff037807 */ /* 0x000fca0004000000 */
[----:B------:R-:W-:Y:S01]  /*0180*/  STG.E.U8 desc[UR4][R8.64], R3 ;  /* 0x0000000308007986 */ /* 0x000fe2000c101104 */
[----:B------:R-:W-:Y:S05]  /*0190*/  EXIT ;  /* 0x000000000000794d */ /* 0x000fea0003800000 */
.L_x_54:
        /* <DEDUP_REMOVED lines=16> */
.L_x_55:
        /* <DEDUP_REMOVED lines=14> */
.L_x_91:


//--------------------- .text._Z19filterBoundMINUS_GTPiS_S_S_PhPb --------------------------
	.section	.text._Z19filterBoundMINUS_GTPiS_S_S_PhPb,"ax",@progbits
	.align	128
        .global         _Z19filterBoundMINUS_GTPiS_S_S_PhPb
        .type           _Z19filterBoundMINUS_GTPiS_S_S_PhPb,@function
        .size           _Z19filterBoundMINUS_GTPiS_S_S_PhPb,(.L_x_92 - _Z19filterBoundMINUS_GTPiS_S_S_PhPb)
        .other          _Z19filterBoundMINUS_GTPiS_S_S_PhPb,@"STO_CUDA_ENTRY STV_DEFAULT"
_Z19filterBoundMINUS_GTPiS_S_S_PhPb:
.text._Z19filterBoundMINUS_GTPiS_S_S_PhPb:
        /* <DEDUP_REMOVED lines=17> */
[----:B------:R-:W0:Y:S02]  /*0110*/  @!P0 LDC.64 R6, c[0x0][0x390] ;  /* 0x0000e400ff068b82 */ /* 0x000e240000000a00 */
[----:B0-----:R-:W2:Y:S01]  /*0120*/  @!P0 LDG.E R7, desc[UR4][R6.64] ;  /* 0x0000000406078981 */ /* 0x001ea2000c1e1900 */
[----:B-1----:R-:W-:-:S05]  /*0130*/  IADD3 R8, P1, PT, R9, UR6, RZ ;  /* 0x0000000609087c10 */ /* 0x002fca000ff3e0ff */
[----:B------:R-:W-:Y:S02]  /*0140*/  IMAD.X R9, RZ, RZ, UR7, P1 ;  /* 0x00000007ff097e24 */ /* 0x000fe400088e06ff */
[----:B--2---:R-:W-:-:S05]  /*0150*/  @!P0 IMAD.IADD R0, R0, 0x1, -R7 ;  /* 0x0000000100008824 */ /* 0x004fca00078e0a07 */
[----:B------:R-:W-:-:S04]  /*0160*/  ISETP.GT.OR P0, PT, R0, R5, P0 ;  /* 0x000000050000720c */ /* 0x000fc80000704670 */
[----:B------:R-:W-:-:S05]  /*0170*/  SEL R3, RZ, 0x1, !P0 ;  /* 0x00000001ff037807 */ /* 0x000fca0004000000 */
[----:B------:R-:W-:Y:S01]  /*0180*/  STG.E.U8 desc[UR4][R8.64], R3 ;  /* 0x0000000308007986 */ /* 0x000fe2000c101104 */
[----:B------:R-:W-:Y:S05]  /*0190*/  EXIT ;  /* 0x000000000000794d */ /* 0x000fea0003800000 */
.L_x_56:
        /* <DEDUP_REMOVED lines=16> */
.L_x_57:
        /* <DEDUP_REMOVED lines=14> */
.L_x_92:


//--------------------- .text._Z20filterBoundMINUS_GEQPiS_S_S_PhPb --------------------------
	.section	.text._Z20filterBoundMINUS_GEQPiS_S_S_PhPb,"ax",@progbits
	.align	128
        .global         _Z20filterBoundMINUS_GEQPiS_S_S_PhPb
        .type           _Z20filterBoundMINUS_GEQPiS_S_S_PhPb,@function
        .size           _Z20filterBoundMINUS_GEQPiS_S_S_PhPb,(.L_x_93 - _Z20filterBoundMINUS_GEQPiS_S_S_PhPb)
        .other          _Z20filterBoundMINUS_GEQPiS_S_S_PhPb,@"STO_CUDA_ENTRY STV_DEFAULT"
_Z20filterBoundMINUS_GEQPiS_S_S_PhPb:
.text._Z20filterBoundMINUS_GEQPiS_S_S_PhPb:
        /* <DEDUP_REMOVED lines=17> */
[----:B------:R-:W0:Y:S02]  /*0110*/  @!P0 LDC.64 R6, c[0x0][0x390] ;  /* 0x0000e400ff068b82 */ /* 0x000e240000000a00 */
[----:B0-----:R-:W2:Y:S01]  /*0120*/  @!P0 LDG.E R7, desc[UR4][R6.64] ;  /* 0x0000000406078981 */ /* 0x001ea2000c1e1900 */
[----:B-1----:R-:W-:-:S05]  /*0130*/  IADD3 R8, P1, PT, R9, UR6, RZ ;  /* 0x0000000609087c10 */ /* 0x002fca000ff3e0ff */
[----:B------:R-:W-:Y:S02]  /*0140*/  IMAD.X R9, RZ, RZ, UR7, P1 ;  /* 0x00000007ff097e24 */ /* 0x000fe400088e06ff */
[----:B--2---:R-:W-:-:S05]  /*0150*/  @!P0 IMAD.IADD R0, R0, 0x1, -R7 ;  /* 0x0000000100008824 */ /* 0x004fca00078e0a07 */
[----:B------:R-:W-:-:S04]  /*0160*/  ISETP.GE.OR P0, PT, R0, R5, P0 ;  /* 0x000000050000720c */ /* 0x000fc80000706670 */
[----:B------:R-:W-:-:S05]  /*0170*/  SEL R3, RZ, 0x1, !P0 ;  /* 0x00000001ff037807 */ /* 0x000fca0004000000 */
[----:B------:R-:W-:Y:S01]  /*0180*/  STG.E.U8 desc[UR4][R8.64], R3 ;  /* 0x0000000308007986 */ /* 0x000fe2000c101104 */
[----:B------:R-:W-:Y:S05]  /*0190*/  EXIT ;  /* 0x000000000000794d */ /* 0x000fea0003800000 */
.L_x_58:
        /* <DEDUP_REMOVED lines=16> */
.L_x_59:
        /* <DEDUP_REMOVED lines=14> */
.L_x_93:


//--------------------- .text._Z20filterBoundMINUS_NEQPiS_S_S_PhPb --------------------------
	.section	.text._Z20filterBoundMINUS_NEQPiS_S_S_PhPb,"ax",@progbits
	.align	128
        .global         _Z20filterBoundMINUS_NEQPiS_S_S_PhPb
        .type           _Z20filterBoundMINUS_NEQPiS_S_S_PhPb,@function
        .size           _Z20filterBoundMINUS_NEQPiS_S_S_PhPb,(.L_x_94 - _Z20filterBoundMINUS_NEQPiS_S_S_PhPb)
        .other          _Z20filterBoundMINUS_NEQPiS_S_S_PhPb,@"STO_CUDA_ENTRY STV_DEFAULT"
_Z20filterBoundMINUS_NEQPiS_S_S_PhPb:
.text._Z20filterBoundMINUS_NEQPiS_S_S_PhPb:
        /* <DEDUP_REMOVED lines=16> */
[----:B--2---:R-:W-:-:S13]  /*0100*/  ISETP.NE.AND P0, PT, R0, R5, PT ;  /* 0x000000050000720c */ /* 0x004fda0003f05270 */
[----:B------:R-:W0:Y:S02]  /*0110*/  @!P0 LDC.64 R6, c[0x0][0x390] ;  /* 0x0000e400ff068b82 */ /* 0x000e240000000a00 */
[----:B0-----:R-:W2:Y:S01]  /*0120*/  @!P0 LDG.E R6, desc[UR4][R6.64] ;  /* 0x0000000406068981 */ /* 0x001ea2000c1e1900 */
[----:B-1----:R-:W-:-:S05]  /*0130*/  IADD3 R8, P1, PT, R9, UR6, RZ ;  /* 0x0000000609087c10 */ /* 0x002fca000ff3e0ff */
[----:B------:R-:W-:Y:S01]  /*0140*/  IMAD.X R9, RZ, RZ, UR7, P1 ;  /* 0x00000007ff097e24 */ /* 0x000fe200088e06ff */
[----:B--2---:R-:W-:-:S04]  /*0150*/  ISETP.NE.OR P0, PT, R3, R6, P0 ;  /* 0x000000060300720c */ /* 0x004fc80000705670 */
[----:B------:R-:W-:-:S05]  /*0160*/  SEL R11, RZ, 0x1, !P0 ;  /* 0x00000001ff0b7807 */ /* 0x000fca0004000000 */
[----:B------:R-:W-:Y:S01]  /*0170*/  STG.E.U8 desc[UR4][R8.64], R11 ;  /* 0x0000000b08007986 */ /* 0x000fe2000c101104 */
[----:B------:R-:W-:Y:S05]  /*0180*/  EXIT ;  /* 0x000000000000794d */ /* 0x000fea0003800000 */
.L_x_60:
        /* <DEDUP_REMOVED lines=15> */
.L_x_61:
        /* <DEDUP_REMOVED lines=16> */
.L_x_94:


//--------------------- .text._Z19filterBoundMINUS_EQPiS_S_S_PhPb --------------------------
	.section	.text._Z19filterBoundMINUS_EQPiS_S_S_PhPb,"ax",@progbits
	.align	128
        .global         _Z19filterBoundMINUS_EQPiS_S_S_PhPb
        .type           _Z19filterBoundMINUS_EQPiS_S_S_PhPb,@function
        .size           _Z19filterBoundMINUS_EQPiS_S_S_PhPb,(.L_x_95 - _Z19filterBoundMINUS_EQPiS_S_S_PhPb)
        .other          _Z19filterBoundMINUS_EQPiS_S_S_PhPb,@"STO_CUDA_ENTRY STV_DEFAULT"
_Z19filterBoundMINUS_EQPiS_S_S_PhPb:
.text._Z19filterBoundMINUS_EQPiS_S_S_PhPb:
        /* <DEDUP_REMOVED lines=17> */
[----:B------:R-:W0:Y:S02]  /*0110*/  @P0 LDC.64 R6, c[0x0][0x390] ;  /* 0x0000e400ff060b82 */ /* 0x000e240000000a00 */
[----:B0-----:R-:W2:Y:S01]  /*0120*/  @P0 LDG.E R7, desc[UR4][R6.64] ;  /* 0x0000000406070981 */ /* 0x001ea2000c1e1900 */
[----:B-1----:R-:W-:-:S05]  /*0130*/  IADD3 R8, P1, PT, R9, UR6, RZ ;  /* 0x0000000609087c10 */ /* 0x002fca000ff3e0ff */
[----:B------:R-:W-:Y:S02]  /*0140*/  IMAD.X R9, RZ, RZ, UR7, P1 ;  /* 0x00000007ff097e24 */ /* 0x000fe400088e06ff */
[----:B--2---:R-:W-:-:S05]  /*0150*/  @P0 IMAD.IADD R0, R0, 0x1, -R7 ;  /* 0x0000000100000824 */ /* 0x004fca00078e0a07 */
[----:B------:R-:W-:-:S04]  /*0160*/  ISETP.EQ.OR P0, PT, R0, R5, !P0 ;  /* 0x000000050000720c */ /* 0x000fc80004702670 */
[----:B------:R-:W-:-:S05]  /*0170*/  SEL R3, RZ, 0x1, !P0 ;  /* 0x00000001ff037807 */ /* 0x000fca0004000000 */
[----:B------:R-:W-:Y:S01]  /*0180*/  STG.E.U8 desc[UR4][R8.64], R3 ;  /* 0x0000000308007986 */ /* 0x000fe2000c101104 */
[----:B------:R-:W-:Y:S05]  /*0190*/  EXIT ;  /* 0x000000000000794d */ /* 0x000fea0003800000 */
.L_x_62:
        /* <DEDUP_REMOVED lines=16> */
.L_x_63:
        /* <DEDUP_REMOVED lines=14> */
.L_x_95:


//--------------------- .text._Z18filterBoundPLUS_LTPiS_S_S_PhPb --------------------------
	.section	.text._Z18filterBoundPLUS_LTPiS_S_S_PhPb,"ax",@progbits
	.align	128
        .global         _Z18filterBoundPLUS_LTPiS_S_S_PhPb
        .type           _Z18filterBoundPLUS_LTPiS_S_S_PhPb,@function
        .size           _Z18filterBoundPLUS_LTPiS_S_S_PhPb,(.L_x_96 - _Z18filterBoundPLUS_LTPiS_S_S_PhPb)
        .other          _Z18filterBoundPLUS_LTPiS_S_S_PhPb,@"STO_CUDA_ENTRY STV_DEFAULT"
_Z18filterBoundPLUS_LTPiS_S_S_PhPb:
.text._Z18filterBoundPLUS_LTPiS_S_S_PhPb:
        /* <DEDUP_REMOVED lines=15> */
[----:B---3--:R-:W-:-:S05]  /*00f0*/  IMAD.IADD R6, R0, 0x1, R3 ;  /* 0x0000000100067824 */ /* 0x008fca00078e0203 */
[----:B--2---:R-:W-:-:S13]  /*0100*/  ISETP.GE.AND P0, PT, R6, R5, PT ;  /* 0x000000050600720c */ /* 0x004fda0003f06270 */
[----:B------:R-:W0:Y:S02]  /*0110*/  @P0 LDC.64 R6, c[0x0][0x390] ;  /* 0x0000e400ff060b82 */ /* 0x000e240000000a00 */
[----:B0-----:R-:W2:Y:S01]  /*0120*/  @P0 LDG.E R7, desc[UR4][R6.64] ;  /* 0x0000000406070981 */ /* 0x001ea2000c1e1900 */
[----:B-1----:R-:W-:-:S05]  /*0130*/  IADD3 R8, P1, PT, R9, UR6, RZ ;  /* 0x0000000609087c10 */ /* 0x002fca000ff3e0ff */
[----:B------:R-:W-:Y:S02]  /*0140*/  IMAD.X R9, RZ, RZ, UR7, P1 ;  /* 0x00000007ff097e24 */ /* 0x000fe400088e06ff */
[----:B--2---:R-:W-:-:S05]  /*0150*/  @P0 IMAD.IADD R0, R0, 0x1, R7 ;  /* 0x0000000100000824 */ /* 0x004fca00078e0207 */
[----:B------:R-:W-:-:S04]  /*0160*/  ISETP.LT.OR P0, PT, R0, R5, !P0 ;  /* 0x000000050000720c */ /* 0x000fc80004701670 */
[----:B------:R-:W-:-:S05]  /*0170*/  SEL R3, RZ, 0x1, !P0 ;  /* 0x00000001ff037807 */ /* 0x000fca0004000000 */
[----:B------:R-:W-:Y:S01]  /*0180*/  STG.E.U8 desc[UR4][R8.64], R3 ;  /* 0x0000000308007986 */ /* 0x000fe2000c101104 */
[----:B------:R-:W-:Y:S05]  /*0190*/  EXIT ;  /* 0x000000000000794d */ /* 0x000fea0003800000 */
.L_x_64:
        /* <DEDUP_REMOVED lines=16> */
.L_x_65:
        /* <DEDUP_REMOVED lines=14> */
.L_x_96:


//--------------------- .text._Z19filterBoundPLUS_LEQPiS_S_S_PhPb --------------------------
	.section	.text._Z19filterBoundPLUS_LEQPiS_S_S_PhPb,"ax",@progbits
	.align	128
        .global         _Z19filterBoundPLUS_LEQPiS_S_S_PhPb
        .type           _Z19filterBoundPLUS_LEQPiS_S_S_PhPb,@function
        .size           _Z19filterBoundPLUS_LEQPiS_S_S_PhPb,(.L_x_97 - _Z19filterBoundPLUS_LEQPiS_S_S_PhPb)
        .other          _Z19filterBoundPLUS_LEQPiS_S_S_PhPb,@"STO_CUDA_ENTRY STV_DEFAULT"
_Z19filterBoundPLUS_LEQPiS_S_S_PhPb:
.text._Z19filterBoundPLUS_LEQPiS_S_S_PhPb:
        /* <DEDUP_REMOVED lines=16> */
[----:B--2---:R-:W-:-:S13]  /*0100*/  ISETP.GT.AND P0, PT, R6, R5, PT ;  /* 0x000000050600720c */ /* 0x004fda0003f04270 */
[----:B------:R-:W0:Y:S02]  /*0110*/  @P0 LDC.64 R6, c[0x0][0x390] ;  /* 0x0000e400ff060b82 */ /* 0x000e240000000a00 */
[----:B0-----:R-:W2:Y:S01]  /*0120*/  @P0 LDG.E R7, desc[UR4][R6.64] ;  /* 0x0000000406070981 */ /* 0x001ea2000c1e1900 */
[----:B-1----:R-:W-:-:S05]  /*0130*/  IADD3 R8, P1, PT, R9, UR6, RZ ;  /* 0x0000000609087c10 */ /* 0x002fca000ff3e0ff */
[----:B------:R-:W-:Y:S02]  /*0140*/  IMAD.X R9, RZ, RZ, UR7, P1 ;  /* 0x00000007ff097e24 */ /* 0x000fe400088e06ff */
[----:B--2---:R-:W-:-:S05]  /*0150*/  @P0 IMAD.IADD R0, R0, 0x1, R7 ;  /* 0x0000000100000824 */ /* 0x004fca00078e0207 */
[----:B------:R-:W-:-:S04]  /*0160*/  ISETP.LE.OR P0, PT, R0, R5, !P0 ;  /* 0x000000050000720c */ /* 0x000fc80004703670 */
[----:B------:R-:W-:-:S05]  /*0170*/  SEL R3, RZ, 0x1, !P0 ;  /* 0x00000001ff037807 */ /* 0x000fca0004000000 */
[----:B------:R-:W-:Y:S01]  /*0180*/  STG.E.U8 desc[UR4][R8.64], R3 ;  /* 0x0000000308007986 */ /* 0x000fe2000c101104 */
[----:B------:R-:W-:Y:S05]  /*0190*/  EXIT ;  /* 0x000000000000794d */ /* 0x000fea0003800000 */
.L_x_66:
        /* <DEDUP_REMOVED lines=16> */
.L_x_67:
        /* <DEDUP_REMOVED lines=14> */
.L_x_97:


//--------------------- .text._Z18filterBoundPLUS_GTPiS_S_S_PhPb --------------------------
	.section	.text._Z18filterBoundPLUS_GTPiS_S_S_PhPb,"ax",@progbits
	.align	128
        .global         _Z18filterBoundPLUS_GTPiS_S_S_PhPb
        .type           _Z18filterBoundPLUS_GTPiS_S_S_PhPb,@function
        .size           _Z18filterBoundPLUS_GTPiS_S_S_PhPb,(.L_x_98 - _Z18filterBoundPLUS_GTPiS_S_S_PhPb)
        .other          _Z18filterBoundPLUS_GTPiS_S_S_PhPb,@"STO_CUDA_ENTRY STV_DEFAULT"
_Z18filterBoundPLUS_GTPiS_S_S_PhPb:
.text._Z18filterBoundPLUS_GTPiS_S_S_PhPb:
        /* <DEDUP_REMOVED lines=17> */
[----:B------:R-:W0:Y:S02]  /*0110*/  @!P0 LDC.64 R6, c[0x0][0x390] ;  /* 0x0000e400ff068b82 */ /* 0x000e240000000a00 */
[----:B0-----:R-:W2:Y:S01]  /*0120*/  @!P0 LDG.E R7, desc[UR4][R6.64] ;  /* 0x0000000406078981 */ /* 0x001ea2000c1e1900 */
[----:B-1----:R-:W-:-:S05]  /*0130*/  IADD3 R8, P1, PT, R9, UR6, RZ ;  /* 0x0000000609087c10 */ /* 0x002fca000ff3e0ff */
[----:B------:R-:W-:Y:S02]  /*0140*/  IMAD.X R9, RZ, RZ, UR7, P1 ;  /* 0x00000007ff097e24 */ /* 0x000fe400088e06ff */
[----:B--2---:R-:W-:-:S05]  /*0150*/  @!P0 IMAD.IADD R0, R0, 0x1, R7 ;  /* 0x0000000100008824 */ /* 0x004fca00078e0207 */
[----:B------:R-:W-:-:S04]  /*0160*/  ISETP.GT.OR P0, PT, R0, R5, P0 ;  /* 0x000000050000720c */ /* 0x000fc80000704670 */
[----:B------:R-:W-:-:S05]  /*0170*/  SEL R3, RZ, 0x1, !P0 ;  /* 0x00000001ff037807 */ /* 0x000fca0004000000 */
[----:B------:R-:W-:Y:S01]  /*0180*/  STG.E.U8 desc[UR4][R8.64], R3 ;  /* 0x0000000308007986 */ /* 0x000fe2000c101104 */
[----:B------:R-:W-:Y:S05]  /*0190*/  EXIT ;  /* 0x000000000000794d */ /* 0x000fea0003800000 */
.L_x_68:
        /* <DEDUP_REMOVED lines=16> */
.L_x_69:
        /* <DEDUP_REMOVED lines=14> */
.L_x_98:


//--------------------- .text._Z19filterBoundPLUS_GEQPiS_S_S_PhPb --------------------------
	.section	.text._Z19filterBoundPLUS_GEQPiS_S_S_PhPb,"ax",@progbits
	.align	128
        .global         _Z19filterBoundPLUS_GEQPiS_S_S_PhPb
        .type           _Z19filterBoundPLUS_GEQPiS_S_S_PhPb,@function
        .size           _Z19filterBoundPLUS_GEQPiS_S_S_PhPb,(.L_x_99 - _Z19filterBoundPLUS_GEQPiS_S_S_PhPb)
        .other          _Z19filterBoundPLUS_GEQPiS_S_S_PhPb,@"STO_CUDA_ENTRY STV_DEFAULT"
_Z19filterBoundPLUS_GEQPiS_S_S_PhPb:
.text._Z19filterBoundPLUS_GEQPiS_S_S_PhPb:
        /* <DEDUP_REMOVED lines=17> */
[----:B------:R-:W0:Y:S02]  /*0110*/  @!P0 LDC.64 R6, c[0x0][0x390] ;  /* 0x0000e400ff068b82 */ /* 0x000e240000000a00 */
[----:B0-----:R-:W2:Y:S01]  /*0120*/  @!P0 LDG.E R7, desc[UR4][R6.64] ;  /* 0x0000000406078981 */ /* 0x001ea2000c1e1900 */
[----:B-1----:R-:W-:-:S05]  /*0130*/  IADD3 R8, P1, PT, R9, UR6, RZ ;  /* 0x0000000609087c10 */ /* 0x002fca000ff3e0ff */
[----:B------:R-:W-:Y:S02]  /*0140*/  IMAD.X R9, RZ, RZ, UR7, P1 ;  /* 0x00000007ff097e24 */ /* 0x000fe400088e06ff */
[----:B--2---:R-:W-:-:S05]  /*0150*/  @!P0 IMAD.IADD R0, R0, 0x1, R7 ;  /* 0x0000000100008824 */ /* 0x004fca00078e0207 */
[----:B------:R-:W-:-:S04]  /*0160*/  ISETP.GE.OR P0, PT, R0, R5, P0 ;  /* 0x000000050000720c */ /* 0x000fc80000706670 */
[----:B------:R-:W-:-:S05]  /*0170*/  SEL R3, RZ, 0x1, !P0 ;  /* 0x00000001ff037807 */ /* 0x000fca0004000000 */
[----:B------:R-:W-:Y:S01]  /*0180*/  STG.E.U8 desc[UR4][R8.64], R3 ;  /* 0x0000000308007986 */ /* 0x000fe2000c101104 */
[----:B------:R-:W-:Y:S05]  /*0190*/  EXIT ;  /* 0x000000000000794d */ /* 0x000fea0003800000 */
.L_x_70:
        /* <DEDUP_REMOVED lines=16> */
.L_x_71:
        /* <DEDUP_REMOVED lines=14> */
.L_x_99:


//--------------------- .text._Z19filterBoundPLUS_NEQPiS_S_S_PhPb --------------------------
	.section	.text._Z19filterBoundPLUS_NEQPiS_S_S_PhPb,"ax",@progbits
	.align	128
        .global         _Z19filterBoundPLUS_NEQPiS_S_S_PhPb
        .type           _Z19filterBoundPLUS_NEQPiS_S_S_PhPb,@function
        .size           _Z19filterBoundPLUS_NEQPiS_S_S_PhPb,(.L_x_100 - _Z19filterBoundPLUS_NEQPiS_S_S_PhPb)
        .other          _Z19filterBoundPLUS_NEQPiS_S_S_PhPb,@"STO_CUDA_ENTRY STV_DEFAULT"
_Z19filterBoundPLUS_NEQPiS_S_S_PhPb:
.text._Z19filterBoundPLUS_NEQPiS_S_S_PhPb:
        /* <DEDUP_REMOVED lines=25> */
.L_x_72:
        /* <DEDUP_REMOVED lines=15> */
.L_x_73:
        /* <DEDUP_REMOVED lines=16> */
.L_x_100:


//--------------------- .text._Z18filterBoundPLUS_EQPiS_S_S_PhPb --------------------------
	.section	.text._Z18filterBoundPLUS_EQPiS_S_S_PhPb,"ax",@progbits
	.align	128
        .global         _Z18filterBoundPLUS_EQPiS_S_S_PhPb
        .type           _Z18filterBoundPLUS_EQPiS_S_S_PhPb,@function
        .size           _Z18filterBoundPLUS_EQPiS_S_S_PhPb,(.L_x_101 - _Z18filterBoundPLUS_EQPiS_S_S_PhPb)
        .other          _Z18filterBoundPLUS_EQPiS_S_S_PhPb,@"STO_CUDA_ENTRY STV_DEFAULT"
_Z18filterBoundPLUS_EQPiS_S_S_PhPb:
.text._Z18filterBoundPLUS_EQPiS_S_S_PhPb:
        /* <DEDUP_REMOVED lines=17> */
[----:B------:R-:W0:Y:S02]  /*0110*/  @P0 LDC.64 R6, c[0x0][0x390] ;  /* 0x0000e400ff060b82 */ /* 0x000e240000000a00 */
[----:B0-----:R-:W2:Y:S01]  /*0120*/  @P0 LDG.E R7, desc[UR4][R6.64] ;  /* 0x0000000406070981 */ /* 0x001ea2000c1e1900 */
[----:B-1----:R-:W-:-:S05]  /*0130*/  IADD3 R8, P1, PT, R9, UR6, RZ ;  /* 0x0000000609087c10 */ /* 0x002fca000ff3e0ff */
[----:B------:R-:W-:Y:S02]  /*0140*/  IMAD.X R9, RZ, RZ, UR7, P1 ;  /* 0x00000007ff097e24 */ /* 0x000fe400088e06ff */
[----:B--2---:R-:W-:-:S05]  /*0150*/  @P0 IMAD.IADD R0, R0, 0x1, R7 ;  /* 0x0000000100000824 */ /* 0x004fca00078e0207 */
[----:B------:R-:W-:-:S04]  /*0160*/  ISETP.EQ.OR P0, PT, R0, R5, !P0 ;  /* 0x000000050000720c */ /* 0x000fc80004702670 */
[----:B------:R-:W-:-:S05]  /*0170*/  SEL R3, RZ, 0x1, !P0 ;  /* 0x00000001ff037807 */ /* 0x000fca0004000000 */
[----:B------:R-:W-:Y:S01]  /*0180*/  STG.E.U8 desc[UR4][R8.64], R3 ;  /* 0x0000000308007986 */ /* 0x000fe2000c101104 */
[----:B------:R-:W-:Y:S05]  /*0190*/  EXIT ;  /* 0x000000000000794d */ /* 0x000fea0003800000 */
.L_x_74:
        /* <DEDUP_REMOVED lines=16> */
.L_x_75:
        /* <DEDUP_REMOVED lines=14> */
.L_x_101:


//--------------------- .nv.shared.reserved.0     --------------------------
	.section	.nv.shared.reserved.0,"aw",@nobits
	.weak		__nv_reservedSMEM_offset_0_alias
	.size		__nv_reservedSMEM_offset_0_alias, 0, 64
	.other		__nv_reservedSMEM_offset_0_alias,@"STO_CUDA_RESERVED_SHARED STV_DEFAULT"
__nv_reservedSMEM_offset_0_alias:
	.zero		0
	.zero		64


//--------------------- .nv.constant0._Z21filterDomainMINUS_NEQPiPjS_S_PhS1_Pb --------------------------
	.section	.nv.constant0._Z21filterDomainMINUS_NEQPiPjS_S_PhS1_Pb,"a",@progbits
	.sectionflags	@""
	.align	4
.nv.constant0._Z21filterDomainMINUS_NEQPiPjS_S_PhS1_Pb:
	.zero		952


//--------------------- .nv.constant0._Z13sumMatrixRowsPhPjS_ --------------------------
	.section	.nv.constant0._Z13sumMatrixRowsPhPjS_,"a",@progbits
	.sectionflags	@""
	.align	4
.nv.constant0._Z13sumMatrixRowsPhPjS_:
	.zero		920


//--------------------- .nv.constant0._Z21filterBoundDIVIDES_LTPiS_S_S_PhPb --------------------------
	.section	.nv.constant0._Z21filterBoundDIVIDES_LTPiS_S_S_PhPb,"a",@progbits
	.sectionflags	@""
	.align	4
.nv.constant0._Z21filterBoundDIVIDES_LTPiS_S_S_PhPb:
	.zero		944


//--------------------- .nv.constant0._Z22filterBoundDIVIDES_LEQPiS_S_S_PhPb --------------------------
	.section	.nv.constant0._Z22filterBoundDIVIDES_LEQPiS_S_S_PhPb,"a",@progbits
	.sectionflags	@""
	.align	4
.nv.constant0._Z22filterBoundDIVIDES_LEQPiS_S_S_PhPb:
	.zero		944


//--------------------- .nv.constant0._Z21filterBoundDIVIDES_GTPiS_S_S_PhPb --------------------------
	.section	.nv.constant0._Z21filterBoundDIVIDES_GTPiS_S_S_PhPb,"a",@progbits
	.sectionflags	@""
	.align	4
.nv.constant0._Z21filterBoundDIVIDES_GTPiS_S_S_PhPb:
	.zero		944


//--------------------- .nv.constant0._Z22filterBoundDIVIDES_GEQPiS_S_S_PhPb --------------------------
	.section	.nv.constant0._Z22filterBoundDIVIDES_GEQPiS_S_S_PhPb,"a",@progbits
	.sectionflags	@""
	.align	4
.nv.constant0._Z22filterBoundDIVIDES_GEQPiS_S_S_PhPb:
	.zero		944


//--------------------- .nv.constant0._Z22filterBoundDIVIDES_NEQPiS_S_S_PhPb --------------------------
	.section	.nv.constant0._Z22filterBoundDIVIDES_NEQPiS_S_S_PhPb,"a",@progbits
	.sectionflags	@""
	.align	4
.nv.constant0._Z22filterBoundDIVIDES_NEQPiS_S_S_PhPb:
	.zero		944


//--------------------- .nv.constant0._Z21filterBoundDIVIDES_EQPiS_S_S_PhPb --------------------------
	.section	.nv.constant0._Z21filterBoundDIVIDES_EQPiS_S_S_PhPb,"a",@progbits
	.sectionflags	@""
	.align	4
.nv.constant0._Z21filterBoundDIVIDES_EQPiS_S_S_PhPb:
	.zero		944


//--------------------- .nv.constant0._Z24filterBoundMULTIPLIES_LTPiS_S_S_PhPb --------------------------
	.section	.nv.constant0._Z24filterBoundMULTIPLIES_LTPiS_S_S_PhPb,"a",@progbits
	.sectionflags	@""
	.align	4
.nv.constant0._Z24filterBoundMULTIPLIES_LTPiS_S_S_PhPb:
	.zero		944


//--------------------- .nv.constant0._Z25filterBoundMULTIPLIES_LEQPiS_S_S_PhPb --------------------------
	.section	.nv.constant0._Z25filterBoundMULTIPLIES_LEQPiS_S_S_PhPb,"a",@progbits
	.sectionflags	@""
	.align	4
.nv.constant0._Z25filterBoundMULTIPLIES_LEQPiS_S_S_PhPb:
	.zero		944


//--------------------- .nv.constant0._Z24filterBoundMULTIPLIES_GTPiS_S_S_PhPb --------------------------
	.section	.nv.constant0._Z24filterBoundMULTIPLIES_GTPiS_S_S_PhPb,"a",@progbits
	.sectionflags	@""
	.align	4
.nv.constant0._Z24filterBoundMULTIPLIES_GTPiS_S_S_PhPb:
	.zero		944


//--------------------- .nv.constant0._Z25filterBoundMULTIPLIES_GEQPiS_S_S_PhPb --------------------------
	.section	.nv.constant0._Z25filterBoundMULTIPLIES_GEQPiS_S_S_PhPb,"a",@progbits
	.sectionflags	@""
	.align	4
.nv.constant0._Z25filterBoundMULTIPLIES_GEQPiS_S_S_PhPb:
	.zero		944


//--------------------- .nv.constant0._Z25filterBoundMULTIPLIES_NEQPiS_S_S_PhPb --------------------------
	.section	.nv.constant0._Z25filterBoundMULTIPLIES_NEQPiS_S_S_PhPb,"a",@progbits
	.sectionflags	@""
	.align	4
.nv.constant0._Z25filterBoundMULTIPLIES_NEQPiS_S_S_PhPb:
	.zero		944


//--------------------- .nv.constant0._Z24filterBoundMULTIPLIES_EQPiS_S_S_PhPb --------------------------
	.section	.nv.constant0._Z24filterBoundMULTIPLIES_EQPiS_S_S_PhPb,"a",@progbits
	.sectionflags	@""
	.align	4
.nv.constant0._Z24filterBoundMULTIPLIES_EQPiS_S_S_PhPb:
	.zero		944


//--------------------- .nv.constant0._Z19filterBoundMINUS_LTPiS_S_S_PhPb --------------------------
	.section	.nv.constant0._Z19filterBoundMINUS_LTPiS_S_S_PhPb,"a",@progbits
	.sectionflags	@""
	.align	4
.nv.constant0._Z19filterBoundMINUS_LTPiS_S_S_PhPb:
	.zero		944


//--------------------- .nv.constant0._Z20filterBoundMINUS_LEQPiS_S_S_PhPb --------------------------
	.section	.nv.constant0._Z20filterBoundMINUS_LEQPiS_S_S_PhPb,"a",@progbits
	.sectionflags	@""
	.align	4
.nv.constant0._Z20filterBoundMINUS_LEQPiS_S_S_PhPb:
	.zero		944


//--------------------- .nv.constant0._Z19filterBoundMINUS_GTPiS_S_S_PhPb --------------------------
	.section	.nv.constant0._Z19filterBoundMINUS_GTPiS_S_S_PhPb,"a",@progbits
	.sectionflags	@""
	.align	4
.nv.constant0._Z19filterBoundMINUS_GTPiS_S_S_PhPb:
	.zero		944


//--------------------- .nv.constant0._Z20filterBoundMINUS_GEQPiS_S_S_PhPb --------------------------
	.section	.nv.constant0._Z20filterBoundMINUS_GEQPiS_S_S_PhPb,"a",@progbits
	.sectionflags	@""
	.align	4
.nv.constant0._Z20filterBoundMINUS_GEQPiS_S_S_PhPb:
	.zero		944


//--------------------- .nv.constant0._Z20filterBoundMINUS_NEQPiS_S_S_PhPb --------------------------
	.section	.nv.constant0._Z20filterBoundMINUS_NEQPiS_S_S_PhPb,"a",@progbits
	.sectionflags	@""
	.align	4
.nv.constant0._Z20filterBoundMINUS_NEQPiS_S_S_PhPb:
	.zero		944


//--------------------- .nv.constant0._Z19filterBoundMINUS_EQPiS_S_S_PhPb --------------------------
	.section	.nv.constant0._Z19filterBoundMINUS_EQPiS_S_S_PhPb,"a",@progbits
	.sectionflags	@""
	.align	4
.nv.constant0._Z19filterBoundMINUS_EQPiS_S_S_PhPb:
	.zero		944


//--------------------- .nv.constant0._Z18filterBoundPLUS_LTPiS_S_S_PhPb --------------------------
	.section	.nv.constant0._Z18filterBoundPLUS_LTPiS_S_S_PhPb,"a",@progbits
	.sectionflags	@""
	.align	4
.nv.constant0._Z18filterBoundPLUS_LTPiS_S_S_PhPb:
	.zero		944


//--------------------- .nv.constant0._Z19filterBoundPLUS_LEQPiS_S_S_PhPb --------------------------
	.section	.nv.constant0._Z19filterBoundPLUS_LEQPiS_S_S_PhPb,"a",@progbits
	.sectionflags	@""
	.align	4
.nv.constant0._Z19filterBoundPLUS_LEQPiS_S_S_PhPb:
	.zero		944


//--------------------- .nv.constant0._Z18filterBoundPLUS_GTPiS_S_S_PhPb --------------------------
	.section	.nv.constant0._Z18filterBoundPLUS_GTPiS_S_S_PhPb,"a",@progbits
	.sectionflags	@""
	.align	4
.nv.constant0._Z18filterBoundPLUS_GTPiS_S_S_PhPb:
	.zero		944


//--------------------- .nv.constant0._Z19filterBoundPLUS_GEQPiS_S_S_PhPb --------------------------
	.section	.nv.constant0._Z19filterBoundPLUS_GEQPiS_S_S_PhPb,"a",@progbits
	.sectionflags	@""
	.align	4
.nv.constant0._Z19filterBoundPLUS_GEQPiS_S_S_PhPb:
	.zero		944


//--------------------- .nv.constant0._Z19filterBoundPLUS_NEQPiS_S_S_PhPb --------------------------
	.section	.nv.constant0._Z19filterBoundPLUS_NEQPiS_S_S_PhPb,"a",@progbits
	.sectionflags	@""
	.align	4
.nv.constant0._Z19filterBoundPLUS_NEQPiS_S_S_PhPb:
	.zero		944


//--------------------- .nv.constant0._Z18filterBoundPLUS_EQPiS_S_S_PhPb --------------------------
	.section	.nv.constant0._Z18filterBoundPLUS_EQPiS_S_S_PhPb,"a",@progbits
	.sectionflags	@""
	.align	4
.nv.constant0._Z18filterBoundPLUS_EQPiS_S_S_PhPb:
	.zero		944


//--------------------- SYMBOLS --------------------------

	.type		.nv.reservedSmem.offset0,@object
	.size		.nv.reservedSmem.offset0,0x4
